//
// Generated by NVIDIA NVVM Compiler
//
// Compiler Build ID: CL-36424714
// Cuda compilation tools, release 13.0, V13.0.88
// Based on NVVM 20.0.0
//

.version 9.0
.target sm_100
.address_size 64

	// .globl	_Z16membound_low_occPKfPfi
// _ZZ13matmul_tile32PKfS0_PfiE2As has been demoted
// _ZZ13matmul_tile32PKfS0_PfiE2Bs has been demoted
// _ZZ13matmul_tile16PKfS0_PfiE2As has been demoted
// _ZZ13matmul_tile16PKfS0_PfiE2Bs has been demoted

.visible .entry _Z16membound_low_occPKfPfi(
	.param .u64 .ptr .align 1 _Z16membound_low_occPKfPfi_param_0,
	.param .u64 .ptr .align 1 _Z16membound_low_occPKfPfi_param_1,
	.param .u32 _Z16membound_low_occPKfPfi_param_2
)
.maxntid 64
.minnctapersm 4
{
	.reg .pred 	%p<2>;
	.reg .b32 	%r<6>;
	.reg .b32 	%f<3>;
	.reg .b64 	%rd<8>;

	ld.param.u64 	%rd1, [_Z16membound_low_occPKfPfi_param_0];
	ld.param.u64 	%rd2, [_Z16membound_low_occPKfPfi_param_1];
	ld.param.u32 	%r2, [_Z16membound_low_occPKfPfi_param_2];
	mov.u32 	%r3, %ctaid.x;
	mov.u32 	%r4, %ntid.x;
	mov.u32 	%r5, %tid.x;
	mad.lo.s32 	%r1, %r3, %r4, %r5;
	setp.ge.s32 	%p1, %r1, %r2;
	@%p1 bra 	$L__BB0_2;
	cvta.to.global.u64 	%rd3, %rd1;
	cvta.to.global.u64 	%rd4, %rd2;
	mul.wide.s32 	%rd5, %r1, 4;
	add.s64 	%rd6, %rd3, %rd5;
	ld.global.f32 	%f1, [%rd6];
	add.f32 	%f2, %f1, %f1;
	add.s64 	%rd7, %rd4, %rd5;
	st.global.f32 	[%rd7], %f2;
$L__BB0_2:
	ret;

}
	// .globl	_Z17membound_high_occPKfPfi
.visible .entry _Z17membound_high_occPKfPfi(
	.param .u64 .ptr .align 1 _Z17membound_high_occPKfPfi_param_0,
	.param .u64 .ptr .align 1 _Z17membound_high_occPKfPfi_param_1,
	.param .u32 _Z17membound_high_occPKfPfi_param_2
)
.maxntid 256
.minnctapersm 8
{
	.reg .pred 	%p<2>;
	.reg .b32 	%r<6>;
	.reg .b32 	%f<3>;
	.reg .b64 	%rd<8>;

	ld.param.u64 	%rd1, [_Z17membound_high_occPKfPfi_param_0];
	ld.param.u64 	%rd2, [_Z17membound_high_occPKfPfi_param_1];
	ld.param.u32 	%r2, [_Z17membound_high_occPKfPfi_param_2];
	mov.u32 	%r3, %ctaid.x;
	mov.u32 	%r4, %ntid.x;
	mov.u32 	%r5, %tid.x;
	mad.lo.s32 	%r1, %r3, %r4, %r5;
	setp.ge.s32 	%p1, %r1, %r2;
	@%p1 bra 	$L__BB1_2;
	cvta.to.global.u64 	%rd3, %rd1;
	cvta.to.global.u64 	%rd4, %rd2;
	mul.wide.s32 	%rd5, %r1, 4;
	add.s64 	%rd6, %rd3, %rd5;
	ld.global.f32 	%f1, [%rd6];
	add.f32 	%f2, %f1, %f1;
	add.s64 	%rd7, %rd4, %rd5;
	st.global.f32 	[%rd7], %f2;
$L__BB1_2:
	ret;

}
	// .globl	_Z15compute_low_occPKfPfi
.visible .entry _Z15compute_low_occPKfPfi(
	.param .u64 .ptr .align 1 _Z15compute_low_occPKfPfi_param_0,
	.param .u64 .ptr .align 1 _Z15compute_low_occPKfPfi_param_1,
	.param .u32 _Z15compute_low_occPKfPfi_param_2
)
.maxntid 128
.minnctapersm 2
{
	.reg .pred 	%p<3>;
	.reg .b32 	%r<10>;
	.reg .b32 	%f<129>;
	.reg .b64 	%rd<9>;

	ld.param.u64 	%rd1, [_Z15compute_low_occPKfPfi_param_0];
	ld.param.u64 	%rd2, [_Z15compute_low_occPKfPfi_param_1];
	ld.param.u32 	%r4, [_Z15compute_low_occPKfPfi_param_2];
	mov.u32 	%r5, %ctaid.x;
	mov.u32 	%r6, %ntid.x;
	mov.u32 	%r7, %tid.x;
	mad.lo.s32 	%r1, %r5, %r6, %r7;
	setp.ge.s32 	%p1, %r1, %r4;
	@%p1 bra 	$L__BB2_4;
	cvta.to.global.u64 	%rd3, %rd1;
	mul.wide.s32 	%rd4, %r1, 4;
	add.s64 	%rd5, %rd3, %rd4;
	ld.global.f32 	%f128, [%rd5];
	add.f32 	%f127, %f128, %f128;
	mul.f32 	%f126, %f128, 0f40400000;
	mul.f32 	%f125, %f128, 0f40800000;
	mul.f32 	%f124, %f128, 0f40A00000;
	mul.f32 	%f123, %f128, 0f40C00000;
	mul.f32 	%f122, %f128, 0f40E00000;
	mul.f32 	%f121, %f128, 0f41000000;
	mul.f32 	%f120, %f128, 0f41100000;
	mul.f32 	%f119, %f128, 0f41200000;
	mul.f32 	%f118, %f128, 0f41300000;
	mul.f32 	%f117, %f128, 0f41400000;
	mul.f32 	%f116, %f128, 0f41500000;
	mul.f32 	%f115, %f128, 0f41600000;
	mul.f32 	%f114, %f128, 0f41700000;
	mul.f32 	%f113, %f128, 0f41800000;
	mov.b32 	%r9, 0;
$L__BB2_2:
	mul.f32 	%f49, %f127, 0f38D1B717;
	fma.rn.f32 	%f50, %f128, 0f3F800347, %f49;
	mul.f32 	%f51, %f126, 0f38D1B717;
	fma.rn.f32 	%f52, %f127, 0f3F800347, %f51;
	mul.f32 	%f53, %f125, 0f38D1B717;
	fma.rn.f32 	%f54, %f126, 0f3F800347, %f53;
	mul.f32 	%f55, %f124, 0f38D1B717;
	fma.rn.f32 	%f56, %f125, 0f3F800347, %f55;
	mul.f32 	%f57, %f123, 0f38D1B717;
	fma.rn.f32 	%f58, %f124, 0f3F800347, %f57;
	mul.f32 	%f59, %f122, 0f38D1B717;
	fma.rn.f32 	%f60, %f123, 0f3F800347, %f59;
	mul.f32 	%f61, %f121, 0f38D1B717;
	fma.rn.f32 	%f62, %f122, 0f3F800347, %f61;
	mul.f32 	%f63, %f120, 0f38D1B717;
	fma.rn.f32 	%f64, %f121, 0f3F800347, %f63;
	mul.f32 	%f65, %f119, 0f38D1B717;
	fma.rn.f32 	%f66, %f120, 0f3F800347, %f65;
	mul.f32 	%f67, %f118, 0f38D1B717;
	fma.rn.f32 	%f68, %f119, 0f3F800347, %f67;
	mul.f32 	%f69, %f117, 0f38D1B717;
	fma.rn.f32 	%f70, %f118, 0f3F800347, %f69;
	mul.f32 	%f71, %f116, 0f38D1B717;
	fma.rn.f32 	%f72, %f117, 0f3F800347, %f71;
	mul.f32 	%f73, %f115, 0f38D1B717;
	fma.rn.f32 	%f74, %f116, 0f3F800347, %f73;
	mul.f32 	%f75, %f114, 0f38D1B717;
	fma.rn.f32 	%f76, %f115, 0f3F800347, %f75;
	mul.f32 	%f77, %f113, 0f38D1B717;
	fma.rn.f32 	%f78, %f114, 0f3F800347, %f77;
	mul.f32 	%f79, %f50, 0f38D1B717;
	fma.rn.f32 	%f80, %f113, 0f3F800347, %f79;
	mul.f32 	%f81, %f52, 0f38D1B717;
	fma.rn.f32 	%f128, %f50, 0f3F800347, %f81;
	mul.f32 	%f82, %f54, 0f38D1B717;
	fma.rn.f32 	%f127, %f52, 0f3F800347, %f82;
	mul.f32 	%f83, %f56, 0f38D1B717;
	fma.rn.f32 	%f126, %f54, 0f3F800347, %f83;
	mul.f32 	%f84, %f58, 0f38D1B717;
	fma.rn.f32 	%f125, %f56, 0f3F800347, %f84;
	mul.f32 	%f85, %f60, 0f38D1B717;
	fma.rn.f32 	%f124, %f58, 0f3F800347, %f85;
	mul.f32 	%f86, %f62, 0f38D1B717;
	fma.rn.f32 	%f123, %f60, 0f3F800347, %f86;
	mul.f32 	%f87, %f64, 0f38D1B717;
	fma.rn.f32 	%f122, %f62, 0f3F800347, %f87;
	mul.f32 	%f88, %f66, 0f38D1B717;
	fma.rn.f32 	%f121, %f64, 0f3F800347, %f88;
	mul.f32 	%f89, %f68, 0f38D1B717;
	fma.rn.f32 	%f120, %f66, 0f3F800347, %f89;
	mul.f32 	%f90, %f70, 0f38D1B717;
	fma.rn.f32 	%f119, %f68, 0f3F800347, %f90;
	mul.f32 	%f91, %f72, 0f38D1B717;
	fma.rn.f32 	%f118, %f70, 0f3F800347, %f91;
	mul.f32 	%f92, %f74, 0f38D1B717;
	fma.rn.f32 	%f117, %f72, 0f3F800347, %f92;
	mul.f32 	%f93, %f76, 0f38D1B717;
	fma.rn.f32 	%f116, %f74, 0f3F800347, %f93;
	mul.f32 	%f94, %f78, 0f38D1B717;
	fma.rn.f32 	%f115, %f76, 0f3F800347, %f94;
	mul.f32 	%f95, %f80, 0f38D1B717;
	fma.rn.f32 	%f114, %f78, 0f3F800347, %f95;
	mul.f32 	%f96, %f128, 0f38D1B717;
	fma.rn.f32 	%f113, %f80, 0f3F800347, %f96;
	add.s32 	%r9, %r9, 2;
	setp.ne.s32 	%p2, %r9, 50;
	@%p2 bra 	$L__BB2_2;
	add.f32 	%f97, %f128, 0f00000000;
	add.f32 	%f98, %f97, %f127;
	add.f32 	%f99, %f98, %f126;
	add.f32 	%f100, %f99, %f125;
	add.f32 	%f101, %f100, %f124;
	add.f32 	%f102, %f101, %f123;
	add.f32 	%f103, %f102, %f122;
	add.f32 	%f104, %f103, %f121;
	add.f32 	%f105, %f104, %f120;
	add.f32 	%f106, %f105, %f119;
	add.f32 	%f107, %f106, %f118;
	add.f32 	%f108, %f107, %f117;
	add.f32 	%f109, %f108, %f116;
	add.f32 	%f110, %f109, %f115;
	add.f32 	%f111, %f110, %f114;
	add.f32 	%f112, %f111, %f113;
	cvta.to.global.u64 	%rd6, %rd2;
	add.s64 	%rd8, %rd6, %rd4;
	st.global.f32 	[%rd8], %f112;
$L__BB2_4:
	ret;

}
	// .globl	_Z16compute_high_occPKfPfi
.visible .entry _Z16compute_high_occPKfPfi(
	.param .u64 .ptr .align 1 _Z16compute_high_occPKfPfi_param_0,
	.param .u64 .ptr .align 1 _Z16compute_high_occPKfPfi_param_1,
	.param .u32 _Z16compute_high_occPKfPfi_param_2
)
.maxntid 256
.minnctapersm 4
{
	.reg .pred 	%p<3>;
	.reg .b32 	%r<10>;
	.reg .b32 	%f<129>;
	.reg .b64 	%rd<9>;

	ld.param.u64 	%rd1, [_Z16compute_high_occPKfPfi_param_0];
	ld.param.u64 	%rd2, [_Z16compute_high_occPKfPfi_param_1];
	ld.param.u32 	%r4, [_Z16compute_high_occPKfPfi_param_2];
	mov.u32 	%r5, %ctaid.x;
	mov.u32 	%r6, %ntid.x;
	mov.u32 	%r7, %tid.x;
	mad.lo.s32 	%r1, %r5, %r6, %r7;
	setp.ge.s32 	%p1, %r1, %r4;
	@%p1 bra 	$L__BB3_4;
	cvta.to.global.u64 	%rd3, %rd1;
	mul.wide.s32 	%rd4, %r1, 4;
	add.s64 	%rd5, %rd3, %rd4;
	ld.global.f32 	%f128, [%rd5];
	add.f32 	%f127, %f128, %f128;
	mul.f32 	%f126, %f128, 0f40400000;
	mul.f32 	%f125, %f128, 0f40800000;
	mul.f32 	%f124, %f128, 0f40A00000;
	mul.f32 	%f123, %f128, 0f40C00000;
	mul.f32 	%f122, %f128, 0f40E00000;
	mul.f32 	%f121, %f128, 0f41000000;
	mul.f32 	%f120, %f128, 0f41100000;
	mul.f32 	%f119, %f128, 0f41200000;
	mul.f32 	%f118, %f128, 0f41300000;
	mul.f32 	%f117, %f128, 0f41400000;
	mul.f32 	%f116, %f128, 0f41500000;
	mul.f32 	%f115, %f128, 0f41600000;
	mul.f32 	%f114, %f128, 0f41700000;
	mul.f32 	%f113, %f128, 0f41800000;
	mov.b32 	%r9, 0;
$L__BB3_2:
	mul.f32 	%f49, %f127, 0f38D1B717;
	fma.rn.f32 	%f50, %f128, 0f3F800347, %f49;
	mul.f32 	%f51, %f126, 0f38D1B717;
	fma.rn.f32 	%f52, %f127, 0f3F800347, %f51;
	mul.f32 	%f53, %f125, 0f38D1B717;
	fma.rn.f32 	%f54, %f126, 0f3F800347, %f53;
	mul.f32 	%f55, %f124, 0f38D1B717;
	fma.rn.f32 	%f56, %f125, 0f3F800347, %f55;
	mul.f32 	%f57, %f123, 0f38D1B717;
	fma.rn.f32 	%f58, %f124, 0f3F800347, %f57;
	mul.f32 	%f59, %f122, 0f38D1B717;
	fma.rn.f32 	%f60, %f123, 0f3F800347, %f59;
	mul.f32 	%f61, %f121, 0f38D1B717;
	fma.rn.f32 	%f62, %f122, 0f3F800347, %f61;
	mul.f32 	%f63, %f120, 0f38D1B717;
	fma.rn.f32 	%f64, %f121, 0f3F800347, %f63;
	mul.f32 	%f65, %f119, 0f38D1B717;
	fma.rn.f32 	%f66, %f120, 0f3F800347, %f65;
	mul.f32 	%f67, %f118, 0f38D1B717;
	fma.rn.f32 	%f68, %f119, 0f3F800347, %f67;
	mul.f32 	%f69, %f117, 0f38D1B717;
	fma.rn.f32 	%f70, %f118, 0f3F800347, %f69;
	mul.f32 	%f71, %f116, 0f38D1B717;
	fma.rn.f32 	%f72, %f117, 0f3F800347, %f71;
	mul.f32 	%f73, %f115, 0f38D1B717;
	fma.rn.f32 	%f74, %f116, 0f3F800347, %f73;
	mul.f32 	%f75, %f114, 0f38D1B717;
	fma.rn.f32 	%f76, %f115, 0f3F800347, %f75;
	mul.f32 	%f77, %f113, 0f38D1B717;
	fma.rn.f32 	%f78, %f114, 0f3F800347, %f77;
	mul.f32 	%f79, %f50, 0f38D1B717;
	fma.rn.f32 	%f80, %f113, 0f3F800347, %f79;
	mul.f32 	%f81, %f52, 0f38D1B717;
	fma.rn.f32 	%f128, %f50, 0f3F800347, %f81;
	mul.f32 	%f82, %f54, 0f38D1B717;
	fma.rn.f32 	%f127, %f52, 0f3F800347, %f82;
	mul.f32 	%f83, %f56, 0f38D1B717;
	fma.rn.f32 	%f126, %f54, 0f3F800347, %f83;
	mul.f32 	%f84, %f58, 0f38D1B717;
	fma.rn.f32 	%f125, %f56, 0f3F800347, %f84;
	mul.f32 	%f85, %f60, 0f38D1B717;
	fma.rn.f32 	%f124, %f58, 0f3F800347, %f85;
	mul.f32 	%f86, %f62, 0f38D1B717;
	fma.rn.f32 	%f123, %f60, 0f3F800347, %f86;
	mul.f32 	%f87, %f64, 0f38D1B717;
	fma.rn.f32 	%f122, %f62, 0f3F800347, %f87;
	mul.f32 	%f88, %f66, 0f38D1B717;
	fma.rn.f32 	%f121, %f64, 0f3F800347, %f88;
	mul.f32 	%f89, %f68, 0f38D1B717;
	fma.rn.f32 	%f120, %f66, 0f3F800347, %f89;
	mul.f32 	%f90, %f70, 0f38D1B717;
	fma.rn.f32 	%f119, %f68, 0f3F800347, %f90;
	mul.f32 	%f91, %f72, 0f38D1B717;
	fma.rn.f32 	%f118, %f70, 0f3F800347, %f91;
	mul.f32 	%f92, %f74, 0f38D1B717;
	fma.rn.f32 	%f117, %f72, 0f3F800347, %f92;
	mul.f32 	%f93, %f76, 0f38D1B717;
	fma.rn.f32 	%f116, %f74, 0f3F800347, %f93;
	mul.f32 	%f94, %f78, 0f38D1B717;
	fma.rn.f32 	%f115, %f76, 0f3F800347, %f94;
	mul.f32 	%f95, %f80, 0f38D1B717;
	fma.rn.f32 	%f114, %f78, 0f3F800347, %f95;
	mul.f32 	%f96, %f128, 0f38D1B717;
	fma.rn.f32 	%f113, %f80, 0f3F800347, %f96;
	add.s32 	%r9, %r9, 2;
	setp.ne.s32 	%p2, %r9, 50;
	@%p2 bra 	$L__BB3_2;
	add.f32 	%f97, %f128, 0f00000000;
	add.f32 	%f98, %f97, %f127;
	add.f32 	%f99, %f98, %f126;
	add.f32 	%f100, %f99, %f125;
	add.f32 	%f101, %f100, %f124;
	add.f32 	%f102, %f101, %f123;
	add.f32 	%f103, %f102, %f122;
	add.f32 	%f104, %f103, %f121;
	add.f32 	%f105, %f104, %f120;
	add.f32 	%f106, %f105, %f119;
	add.f32 	%f107, %f106, %f118;
	add.f32 	%f108, %f107, %f117;
	add.f32 	%f109, %f108, %f116;
	add.f32 	%f110, %f109, %f115;
	add.f32 	%f111, %f110, %f114;
	add.f32 	%f112, %f111, %f113;
	cvta.to.global.u64 	%rd6, %rd2;
	add.s64 	%rd8, %rd6, %rd4;
	st.global.f32 	[%rd8], %f112;
$L__BB3_4:
	ret;

}
	// .globl	_Z13matmul_tile32PKfS0_Pfi
.visible .entry _Z13matmul_tile32PKfS0_Pfi(
	.param .u64 .ptr .align 1 _Z13matmul_tile32PKfS0_Pfi_param_0,
	.param .u64 .ptr .align 1 _Z13matmul_tile32PKfS0_Pfi_param_1,
	.param .u64 .ptr .align 1 _Z13matmul_tile32PKfS0_Pfi_param_2,
	.param .u32 _Z13matmul_tile32PKfS0_Pfi_param_3
)
{
	.reg .pred 	%p<3>;
	.reg .b32 	%r<37>;
	.reg .b32 	%f<105>;
	.reg .b64 	%rd<13>;
	// demoted variable
	.shared .align 4 .b8 _ZZ13matmul_tile32PKfS0_PfiE2As[4096];
	// demoted variable
	.shared .align 4 .b8 _ZZ13matmul_tile32PKfS0_PfiE2Bs[4096];
	ld.param.u64 	%rd3, [_Z13matmul_tile32PKfS0_Pfi_param_0];
	ld.param.u64 	%rd4, [_Z13matmul_tile32PKfS0_Pfi_param_1];
	ld.param.u64 	%rd5, [_Z13matmul_tile32PKfS0_Pfi_param_2];
	ld.param.u32 	%r19, [_Z13matmul_tile32PKfS0_Pfi_param_3];
	mov.u32 	%r1, %tid.x;
	mov.u32 	%r2, %tid.y;
	mov.u32 	%r20, %ctaid.y;
	shl.b32 	%r21, %r20, 5;
	add.s32 	%r3, %r21, %r2;
	mov.u32 	%r22, %ctaid.x;
	shl.b32 	%r4, %r22, 5;
	setp.lt.s32 	%p1, %r19, 32;
	mov.f32 	%f104, 0f00000000;
	@%p1 bra 	$L__BB4_3;
	shl.b32 	%r23, %r2, 7;
	mov.u32 	%r24, _ZZ13matmul_tile32PKfS0_PfiE2As;
	add.s32 	%r5, %r24, %r23;
	shl.b32 	%r25, %r1, 2;
	add.s32 	%r6, %r5, %r25;
	mov.u32 	%r26, _ZZ13matmul_tile32PKfS0_PfiE2Bs;
	add.s32 	%r8, %r26, %r25;
	add.s32 	%r7, %r8, %r23;
	shr.s32 	%r27, %r19, 31;
	shr.u32 	%r28, %r27, 27;
	add.s32 	%r29, %r19, %r28;
	shr.s32 	%r30, %r29, 5;
	neg.s32 	%r36, %r30;
	mad.lo.s32 	%r35, %r19, %r3, %r1;
	mad.lo.s32 	%r31, %r2, %r19, %r1;
	add.s32 	%r34, %r31, %r4;
	shl.b32 	%r12, %r19, 5;
	cvta.to.global.u64 	%rd1, %rd3;
	cvta.to.global.u64 	%rd2, %rd4;
	mov.f32 	%f104, 0f00000000;
$L__BB4_2:
	mul.wide.s32 	%rd6, %r35, 4;
	add.s64 	%rd7, %rd1, %rd6;
	mul.wide.s32 	%rd8, %r34, 4;
	add.s64 	%rd9, %rd2, %rd8;
	ld.global.f32 	%f6, [%rd7];
	st.shared.f32 	[%r6], %f6;
	ld.global.f32 	%f7, [%rd9];
	st.shared.f32 	[%r7], %f7;
	bar.sync 	0;
	ld.shared.f32 	%f8, [%r5];
	ld.shared.f32 	%f9, [%r8];
	fma.rn.f32 	%f10, %f8, %f9, %f104;
	ld.shared.f32 	%f11, [%r5+4];
	ld.shared.f32 	%f12, [%r8+128];
	fma.rn.f32 	%f13, %f11, %f12, %f10;
	ld.shared.f32 	%f14, [%r5+8];
	ld.shared.f32 	%f15, [%r8+256];
	fma.rn.f32 	%f16, %f14, %f15, %f13;
	ld.shared.f32 	%f17, [%r5+12];
	ld.shared.f32 	%f18, [%r8+384];
	fma.rn.f32 	%f19, %f17, %f18, %f16;
	ld.shared.f32 	%f20, [%r5+16];
	ld.shared.f32 	%f21, [%r8+512];
	fma.rn.f32 	%f22, %f20, %f21, %f19;
	ld.shared.f32 	%f23, [%r5+20];
	ld.shared.f32 	%f24, [%r8+640];
	fma.rn.f32 	%f25, %f23, %f24, %f22;
	ld.shared.f32 	%f26, [%r5+24];
	ld.shared.f32 	%f27, [%r8+768];
	fma.rn.f32 	%f28, %f26, %f27, %f25;
	ld.shared.f32 	%f29, [%r5+28];
	ld.shared.f32 	%f30, [%r8+896];
	fma.rn.f32 	%f31, %f29, %f30, %f28;
	ld.shared.f32 	%f32, [%r5+32];
	ld.shared.f32 	%f33, [%r8+1024];
	fma.rn.f32 	%f34, %f32, %f33, %f31;
	ld.shared.f32 	%f35, [%r5+36];
	ld.shared.f32 	%f36, [%r8+1152];
	fma.rn.f32 	%f37, %f35, %f36, %f34;
	ld.shared.f32 	%f38, [%r5+40];
	ld.shared.f32 	%f39, [%r8+1280];
	fma.rn.f32 	%f40, %f38, %f39, %f37;
	ld.shared.f32 	%f41, [%r5+44];
	ld.shared.f32 	%f42, [%r8+1408];
	fma.rn.f32 	%f43, %f41, %f42, %f40;
	ld.shared.f32 	%f44, [%r5+48];
	ld.shared.f32 	%f45, [%r8+1536];
	fma.rn.f32 	%f46, %f44, %f45, %f43;
	ld.shared.f32 	%f47, [%r5+52];
	ld.shared.f32 	%f48, [%r8+1664];
	fma.rn.f32 	%f49, %f47, %f48, %f46;
	ld.shared.f32 	%f50, [%r5+56];
	ld.shared.f32 	%f51, [%r8+1792];
	fma.rn.f32 	%f52, %f50, %f51, %f49;
	ld.shared.f32 	%f53, [%r5+60];
	ld.shared.f32 	%f54, [%r8+1920];
	fma.rn.f32 	%f55, %f53, %f54, %f52;
	ld.shared.f32 	%f56, [%r5+64];
	ld.shared.f32 	%f57, [%r8+2048];
	fma.rn.f32 	%f58, %f56, %f57, %f55;
	ld.shared.f32 	%f59, [%r5+68];
	ld.shared.f32 	%f60, [%r8+2176];
	fma.rn.f32 	%f61, %f59, %f60, %f58;
	ld.shared.f32 	%f62, [%r5+72];
	ld.shared.f32 	%f63, [%r8+2304];
	fma.rn.f32 	%f64, %f62, %f63, %f61;
	ld.shared.f32 	%f65, [%r5+76];
	ld.shared.f32 	%f66, [%r8+2432];
	fma.rn.f32 	%f67, %f65, %f66, %f64;
	ld.shared.f32 	%f68, [%r5+80];
	ld.shared.f32 	%f69, [%r8+2560];
	fma.rn.f32 	%f70, %f68, %f69, %f67;
	ld.shared.f32 	%f71, [%r5+84];
	ld.shared.f32 	%f72, [%r8+2688];
	fma.rn.f32 	%f73, %f71, %f72, %f70;
	ld.shared.f32 	%f74, [%r5+88];
	ld.shared.f32 	%f75, [%r8+2816];
	fma.rn.f32 	%f76, %f74, %f75, %f73;
	ld.shared.f32 	%f77, [%r5+92];
	ld.shared.f32 	%f78, [%r8+2944];
	fma.rn.f32 	%f79, %f77, %f78, %f76;
	ld.shared.f32 	%f80, [%r5+96];
	ld.shared.f32 	%f81, [%r8+3072];
	fma.rn.f32 	%f82, %f80, %f81, %f79;
	ld.shared.f32 	%f83, [%r5+100];
	ld.shared.f32 	%f84, [%r8+3200];
	fma.rn.f32 	%f85, %f83, %f84, %f82;
	ld.shared.f32 	%f86, [%r5+104];
	ld.shared.f32 	%f87, [%r8+3328];
	fma.rn.f32 	%f88, %f86, %f87, %f85;
	ld.shared.f32 	%f89, [%r5+108];
	ld.shared.f32 	%f90, [%r8+3456];
	fma.rn.f32 	%f91, %f89, %f90, %f88;
	ld.shared.f32 	%f92, [%r5+112];
	ld.shared.f32 	%f93, [%r8+3584];
	fma.rn.f32 	%f94, %f92, %f93, %f91;
	ld.shared.f32 	%f95, [%r5+116];
	ld.shared.f32 	%f96, [%r8+3712];
	fma.rn.f32 	%f97, %f95, %f96, %f94;
	ld.shared.f32 	%f98, [%r5+120];
	ld.shared.f32 	%f99, [%r8+3840];
	fma.rn.f32 	%f100, %f98, %f99, %f97;
	ld.shared.f32 	%f101, [%r5+124];
	ld.shared.f32 	%f102, [%r8+3968];
	fma.rn.f32 	%f104, %f101, %f102, %f100;
	bar.sync 	0;
	add.s32 	%r36, %r36, 1;
	setp.ne.s32 	%p2, %r36, 0;
	add.s32 	%r35, %r35, 32;
	add.s32 	%r34, %r34, %r12;
	@%p2 bra 	$L__BB4_2;
$L__BB4_3:
	cvta.to.global.u64 	%rd10, %rd5;
	add.s32 	%r32, %r4, %r1;
	mad.lo.s32 	%r33, %r19, %r3, %r32;
	mul.wide.s32 	%rd11, %r33, 4;
	add.s64 	%rd12, %rd10, %rd11;
	st.global.f32 	[%rd12], %f104;
	ret;

}
	// .globl	_Z13matmul_tile16PKfS0_Pfi
.visible .entry _Z13matmul_tile16PKfS0_Pfi(
	.param .u64 .ptr .align 1 _Z13matmul_tile16PKfS0_Pfi_param_0,
	.param .u64 .ptr .align 1 _Z13matmul_tile16PKfS0_Pfi_param_1,
	.param .u64 .ptr .align 1 _Z13matmul_tile16PKfS0_Pfi_param_2,
	.param .u32 _Z13matmul_tile16PKfS0_Pfi_param_3
)
{
	.reg .pred 	%p<8>;
	.reg .b32 	%r<104>;
	.reg .b32 	%f<368>;
	.reg .b64 	%rd<40>;
	// demoted variable
	.shared .align 4 .b8 _ZZ13matmul_tile16PKfS0_PfiE2As[1024];
	// demoted variable
	.shared .align 4 .b8 _ZZ13matmul_tile16PKfS0_PfiE2Bs[1024];
	ld.param.u32 	%r31, [_Z13matmul_tile16PKfS0_Pfi_param_3];
	mov.u32 	%r1, %tid.x;
	mov.u32 	%r2, %tid.y;
	mov.u32 	%r32, %ctaid.y;
	shl.b32 	%r33, %r32, 4;
	add.s32 	%r3, %r33, %r2;
	mov.u32 	%r34, %ctaid.x;
	shl.b32 	%r4, %r34, 4;
	add.s32 	%r5, %r4, %r1;
	shr.s32 	%r35, %r31, 31;
	shr.u32 	%r36, %r35, 28;
	add.s32 	%r37, %r31, %r36;
	shr.s32 	%r6, %r37, 4;
	setp.lt.s32 	%p1, %r31, 16;
	mov.f32 	%f367, 0f00000000;
	@%p1 bra 	$L__BB5_9;
	mad.lo.s32 	%r100, %r31, %r3, %r1;
	shl.b32 	%r39, %r2, 6;
	mov.u32 	%r40, _ZZ13matmul_tile16PKfS0_PfiE2As;
	add.s32 	%r8, %r40, %r39;
	add.s32 	%r41, %r6, -1;
	setp.lt.u32 	%p2, %r41, 3;
	mov.f32 	%f367, 0f00000000;
	mov.b32 	%r103, 0;
	@%p2 bra 	$L__BB5_4;
	and.b32  	%r103, %r6, 134217724;
	neg.s32 	%r101, %r103;
	add.s32 	%r43, %r2, 48;
	mad.lo.s32 	%r44, %r31, %r43, %r1;
	add.s32 	%r99, %r44, %r4;
	add.s32 	%r45, %r2, 32;
	mad.lo.s32 	%r46, %r31, %r45, %r1;
	add.s32 	%r98, %r46, %r4;
	add.s32 	%r47, %r2, 16;
	mad.lo.s32 	%r48, %r31, %r47, %r1;
	add.s32 	%r97, %r48, %r4;
	mad.lo.s32 	%r49, %r2, %r31, %r1;
	add.s32 	%r96, %r49, %r4;
	mov.f32 	%f367, 0f00000000;
$L__BB5_3:
	.pragma "nounroll";
	ld.param.u64 	%rd36, [_Z13matmul_tile16PKfS0_Pfi_param_1];
	ld.param.u64 	%rd33, [_Z13matmul_tile16PKfS0_Pfi_param_0];
	cvta.to.global.u64 	%rd4, %rd33;
	mul.wide.s32 	%rd5, %r100, 4;
	add.s64 	%rd6, %rd4, %rd5;
	ld.global.f32 	%f14, [%rd6];
	shl.b32 	%r51, %r1, 2;
	add.s32 	%r52, %r8, %r51;
	st.shared.f32 	[%r52], %f14;
	cvta.to.global.u64 	%rd7, %rd36;
	mul.wide.s32 	%rd8, %r96, 4;
	add.s64 	%rd9, %rd7, %rd8;
	ld.global.f32 	%f15, [%rd9];
	mov.u32 	%r54, _ZZ13matmul_tile16PKfS0_PfiE2Bs;
	add.s32 	%r55, %r54, %r51;
	add.s32 	%r56, %r55, %r39;
	st.shared.f32 	[%r56], %f15;
	bar.sync 	0;
	ld.shared.f32 	%f16, [%r8];
	ld.shared.f32 	%f17, [%r55];
	fma.rn.f32 	%f18, %f16, %f17, %f367;
	ld.shared.f32 	%f19, [%r8+4];
	ld.shared.f32 	%f20, [%r55+64];
	fma.rn.f32 	%f21, %f19, %f20, %f18;
	ld.shared.f32 	%f22, [%r8+8];
	ld.shared.f32 	%f23, [%r55+128];
	fma.rn.f32 	%f24, %f22, %f23, %f21;
	ld.shared.f32 	%f25, [%r8+12];
	ld.shared.f32 	%f26, [%r55+192];
	fma.rn.f32 	%f27, %f25, %f26, %f24;
	ld.shared.f32 	%f28, [%r8+16];
	ld.shared.f32 	%f29, [%r55+256];
	fma.rn.f32 	%f30, %f28, %f29, %f27;
	ld.shared.f32 	%f31, [%r8+20];
	ld.shared.f32 	%f32, [%r55+320];
	fma.rn.f32 	%f33, %f31, %f32, %f30;
	ld.shared.f32 	%f34, [%r8+24];
	ld.shared.f32 	%f35, [%r55+384];
	fma.rn.f32 	%f36, %f34, %f35, %f33;
	ld.shared.f32 	%f37, [%r8+28];
	ld.shared.f32 	%f38, [%r55+448];
	fma.rn.f32 	%f39, %f37, %f38, %f36;
	ld.shared.f32 	%f40, [%r8+32];
	ld.shared.f32 	%f41, [%r55+512];
	fma.rn.f32 	%f42, %f40, %f41, %f39;
	ld.shared.f32 	%f43, [%r8+36];
	ld.shared.f32 	%f44, [%r55+576];
	fma.rn.f32 	%f45, %f43, %f44, %f42;
	ld.shared.f32 	%f46, [%r8+40];
	ld.shared.f32 	%f47, [%r55+640];
	fma.rn.f32 	%f48, %f46, %f47, %f45;
	ld.shared.f32 	%f49, [%r8+44];
	ld.shared.f32 	%f50, [%r55+704];
	fma.rn.f32 	%f51, %f49, %f50, %f48;
	ld.shared.f32 	%f52, [%r8+48];
	ld.shared.f32 	%f53, [%r55+768];
	fma.rn.f32 	%f54, %f52, %f53, %f51;
	ld.shared.f32 	%f55, [%r8+52];
	ld.shared.f32 	%f56, [%r55+832];
	fma.rn.f32 	%f57, %f55, %f56, %f54;
	ld.shared.f32 	%f58, [%r8+56];
	ld.shared.f32 	%f59, [%r55+896];
	fma.rn.f32 	%f60, %f58, %f59, %f57;
	ld.shared.f32 	%f61, [%r8+60];
	ld.shared.f32 	%f62, [%r55+960];
	fma.rn.f32 	%f63, %f61, %f62, %f60;
	bar.sync 	0;
	ld.global.f32 	%f64, [%rd6+64];
	st.shared.f32 	[%r52], %f64;
	mul.wide.s32 	%rd10, %r97, 4;
	add.s64 	%rd11, %rd7, %rd10;
	ld.global.f32 	%f65, [%rd11];
	st.shared.f32 	[%r56], %f65;
	bar.sync 	0;
	ld.shared.f32 	%f66, [%r8];
	ld.shared.f32 	%f67, [%r55];
	fma.rn.f32 	%f68, %f66, %f67, %f63;
	ld.shared.f32 	%f69, [%r8+4];
	ld.shared.f32 	%f70, [%r55+64];
	fma.rn.f32 	%f71, %f69, %f70, %f68;
	ld.shared.f32 	%f72, [%r8+8];
	ld.shared.f32 	%f73, [%r55+128];
	fma.rn.f32 	%f74, %f72, %f73, %f71;
	ld.shared.f32 	%f75, [%r8+12];
	ld.shared.f32 	%f76, [%r55+192];
	fma.rn.f32 	%f77, %f75, %f76, %f74;
	ld.shared.f32 	%f78, [%r8+16];
	ld.shared.f32 	%f79, [%r55+256];
	fma.rn.f32 	%f80, %f78, %f79, %f77;
	ld.shared.f32 	%f81, [%r8+20];
	ld.shared.f32 	%f82, [%r55+320];
	fma.rn.f32 	%f83, %f81, %f82, %f80;
	ld.shared.f32 	%f84, [%r8+24];
	ld.shared.f32 	%f85, [%r55+384];
	fma.rn.f32 	%f86, %f84, %f85, %f83;
	ld.shared.f32 	%f87, [%r8+28];
	ld.shared.f32 	%f88, [%r55+448];
	fma.rn.f32 	%f89, %f87, %f88, %f86;
	ld.shared.f32 	%f90, [%r8+32];
	ld.shared.f32 	%f91, [%r55+512];
	fma.rn.f32 	%f92, %f90, %f91, %f89;
	ld.shared.f32 	%f93, [%r8+36];
	ld.shared.f32 	%f94, [%r55+576];
	fma.rn.f32 	%f95, %f93, %f94, %f92;
	ld.shared.f32 	%f96, [%r8+40];
	ld.shared.f32 	%f97, [%r55+640];
	fma.rn.f32 	%f98, %f96, %f97, %f95;
	ld.shared.f32 	%f99, [%r8+44];
	ld.shared.f32 	%f100, [%r55+704];
	fma.rn.f32 	%f101, %f99, %f100, %f98;
	ld.shared.f32 	%f102, [%r8+48];
	ld.shared.f32 	%f103, [%r55+768];
	fma.rn.f32 	%f104, %f102, %f103, %f101;
	ld.shared.f32 	%f105, [%r8+52];
	ld.shared.f32 	%f106, [%r55+832];
	fma.rn.f32 	%f107, %f105, %f106, %f104;
	ld.shared.f32 	%f108, [%r8+56];
	ld.shared.f32 	%f109, [%r55+896];
	fma.rn.f32 	%f110, %f108, %f109, %f107;
	ld.shared.f32 	%f111, [%r8+60];
	ld.shared.f32 	%f112, [%r55+960];
	fma.rn.f32 	%f113, %f111, %f112, %f110;
	bar.sync 	0;
	ld.global.f32 	%f114, [%rd6+128];
	st.shared.f32 	[%r52], %f114;
	mul.wide.s32 	%rd12, %r98, 4;
	add.s64 	%rd13, %rd7, %rd12;
	ld.global.f32 	%f115, [%rd13];
	st.shared.f32 	[%r56], %f115;
	bar.sync 	0;
	ld.shared.f32 	%f116, [%r8];
	ld.shared.f32 	%f117, [%r55];
	fma.rn.f32 	%f118, %f116, %f117, %f113;
	ld.shared.f32 	%f119, [%r8+4];
	ld.shared.f32 	%f120, [%r55+64];
	fma.rn.f32 	%f121, %f119, %f120, %f118;
	ld.shared.f32 	%f122, [%r8+8];
	ld.shared.f32 	%f123, [%r55+128];
	fma.rn.f32 	%f124, %f122, %f123, %f121;
	ld.shared.f32 	%f125, [%r8+12];
	ld.shared.f32 	%f126, [%r55+192];
	fma.rn.f32 	%f127, %f125, %f126, %f124;
	ld.shared.f32 	%f128, [%r8+16];
	ld.shared.f32 	%f129, [%r55+256];
	fma.rn.f32 	%f130, %f128, %f129, %f127;
	ld.shared.f32 	%f131, [%r8+20];
	ld.shared.f32 	%f132, [%r55+320];
	fma.rn.f32 	%f133, %f131, %f132, %f130;
	ld.shared.f32 	%f134, [%r8+24];
	ld.shared.f32 	%f135, [%r55+384];
	fma.rn.f32 	%f136, %f134, %f135, %f133;
	ld.shared.f32 	%f137, [%r8+28];
	ld.shared.f32 	%f138, [%r55+448];
	fma.rn.f32 	%f139, %f137, %f138, %f136;
	ld.shared.f32 	%f140, [%r8+32];
	ld.shared.f32 	%f141, [%r55+512];
	fma.rn.f32 	%f142, %f140, %f141, %f139;
	ld.shared.f32 	%f143, [%r8+36];
	ld.shared.f32 	%f144, [%r55+576];
	fma.rn.f32 	%f145, %f143, %f144, %f142;
	ld.shared.f32 	%f146, [%r8+40];
	ld.shared.f32 	%f147, [%r55+640];
	fma.rn.f32 	%f148, %f146, %f147, %f145;
	ld.shared.f32 	%f149, [%r8+44];
	ld.shared.f32 	%f150, [%r55+704];
	fma.rn.f32 	%f151, %f149, %f150, %f148;
	ld.shared.f32 	%f152, [%r8+48];
	ld.shared.f32 	%f153, [%r55+768];
	fma.rn.f32 	%f154, %f152, %f153, %f151;
	ld.shared.f32 	%f155, [%r8+52];
	ld.shared.f32 	%f156, [%r55+832];
	fma.rn.f32 	%f157, %f155, %f156, %f154;
	ld.shared.f32 	%f158, [%r8+56];
	ld.shared.f32 	%f159, [%r55+896];
	fma.rn.f32 	%f160, %f158, %f159, %f157;
	ld.shared.f32 	%f161, [%r8+60];
	ld.shared.f32 	%f162, [%r55+960];
	fma.rn.f32 	%f163, %f161, %f162, %f160;
	bar.sync 	0;
	ld.global.f32 	%f164, [%rd6+192];
	st.shared.f32 	[%r52], %f164;
	mul.wide.s32 	%rd14, %r99, 4;
	add.s64 	%rd15, %rd7, %rd14;
	ld.global.f32 	%f165, [%rd15];
	st.shared.f32 	[%r56], %f165;
	bar.sync 	0;
	ld.shared.f32 	%f166, [%r8];
	ld.shared.f32 	%f167, [%r55];
	fma.rn.f32 	%f168, %f166, %f167, %f163;
	ld.shared.f32 	%f169, [%r8+4];
	ld.shared.f32 	%f170, [%r55+64];
	fma.rn.f32 	%f171, %f169, %f170, %f168;
	ld.shared.f32 	%f172, [%r8+8];
	ld.shared.f32 	%f173, [%r55+128];
	fma.rn.f32 	%f174, %f172, %f173, %f171;
	ld.shared.f32 	%f175, [%r8+12];
	ld.shared.f32 	%f176, [%r55+192];
	fma.rn.f32 	%f177, %f175, %f176, %f174;
	ld.shared.f32 	%f178, [%r8+16];
	ld.shared.f32 	%f179, [%r55+256];
	fma.rn.f32 	%f180, %f178, %f179, %f177;
	ld.shared.f32 	%f181, [%r8+20];
	ld.shared.f32 	%f182, [%r55+320];
	fma.rn.f32 	%f183, %f181, %f182, %f180;
	ld.shared.f32 	%f184, [%r8+24];
	ld.shared.f32 	%f185, [%r55+384];
	fma.rn.f32 	%f186, %f184, %f185, %f183;
	ld.shared.f32 	%f187, [%r8+28];
	ld.shared.f32 	%f188, [%r55+448];
	fma.rn.f32 	%f189, %f187, %f188, %f186;
	ld.shared.f32 	%f190, [%r8+32];
	ld.shared.f32 	%f191, [%r55+512];
	fma.rn.f32 	%f192, %f190, %f191, %f189;
	ld.shared.f32 	%f193, [%r8+36];
	ld.shared.f32 	%f194, [%r55+576];
	fma.rn.f32 	%f195, %f193, %f194, %f192;
	ld.shared.f32 	%f196, [%r8+40];
	ld.shared.f32 	%f197, [%r55+640];
	fma.rn.f32 	%f198, %f196, %f197, %f195;
	ld.shared.f32 	%f199, [%r8+44];
	ld.shared.f32 	%f200, [%r55+704];
	fma.rn.f32 	%f201, %f199, %f200, %f198;
	ld.shared.f32 	%f202, [%r8+48];
	ld.shared.f32 	%f203, [%r55+768];
	fma.rn.f32 	%f204, %f202, %f203, %f201;
	ld.shared.f32 	%f205, [%r8+52];
	ld.shared.f32 	%f206, [%r55+832];
	fma.rn.f32 	%f207, %f205, %f206, %f204;
	ld.shared.f32 	%f208, [%r8+56];
	ld.shared.f32 	%f209, [%r55+896];
	fma.rn.f32 	%f210, %f208, %f209, %f207;
	ld.shared.f32 	%f211, [%r8+60];
	ld.shared.f32 	%f212, [%r55+960];
	fma.rn.f32 	%f367, %f211, %f212, %f210;
	bar.sync 	0;
	add.s32 	%r101, %r101, 4;
	add.s32 	%r100, %r100, 64;
	shl.b32 	%r57, %r31, 6;
	add.s32 	%r99, %r99, %r57;
	add.s32 	%r98, %r98, %r57;
	add.s32 	%r97, %r97, %r57;
	add.s32 	%r96, %r96, %r57;
	setp.ne.s32 	%p3, %r101, 0;
	@%p3 bra 	$L__BB5_3;
$L__BB5_4:
	and.b32  	%r28, %r6, 3;
	setp.eq.s32 	%p4, %r28, 0;
	@%p4 bra 	$L__BB5_9;
	setp.eq.s32 	%p5, %r28, 1;
	@%p5 bra 	$L__BB5_7;
	ld.param.u64 	%rd37, [_Z13matmul_tile16PKfS0_Pfi_param_1];
	ld.param.u64 	%rd34, [_Z13matmul_tile16PKfS0_Pfi_param_0];
	shl.b32 	%r58, %r103, 4;
	mad.lo.s32 	%r63, %r31, %r3, %r1;
	add.s32 	%r64, %r63, %r58;
	cvta.to.global.u64 	%rd16, %rd34;
	mul.wide.s32 	%rd17, %r64, 4;
	add.s64 	%rd18, %rd16, %rd17;
	ld.global.f32 	%f214, [%rd18];
	shl.b32 	%r65, %r1, 2;
	add.s32 	%r66, %r8, %r65;
	st.shared.f32 	[%r66], %f214;
	add.s32 	%r67, %r58, %r2;
	mad.lo.s32 	%r68, %r67, %r31, %r5;
	cvta.to.global.u64 	%rd19, %rd37;
	mul.wide.s32 	%rd20, %r68, 4;
	add.s64 	%rd21, %rd19, %rd20;
	ld.global.f32 	%f215, [%rd21];
	mov.u32 	%r70, _ZZ13matmul_tile16PKfS0_PfiE2Bs;
	add.s32 	%r71, %r70, %r65;
	add.s32 	%r72, %r71, %r39;
	st.shared.f32 	[%r72], %f215;
	bar.sync 	0;
	ld.shared.f32 	%f216, [%r8];
	ld.shared.f32 	%f217, [%r71];
	fma.rn.f32 	%f218, %f216, %f217, %f367;
	ld.shared.f32 	%f219, [%r8+4];
	ld.shared.f32 	%f220, [%r71+64];
	fma.rn.f32 	%f221, %f219, %f220, %f218;
	ld.shared.f32 	%f222, [%r8+8];
	ld.shared.f32 	%f223, [%r71+128];
	fma.rn.f32 	%f224, %f222, %f223, %f221;
	ld.shared.f32 	%f225, [%r8+12];
	ld.shared.f32 	%f226, [%r71+192];
	fma.rn.f32 	%f227, %f225, %f226, %f224;
	ld.shared.f32 	%f228, [%r8+16];
	ld.shared.f32 	%f229, [%r71+256];
	fma.rn.f32 	%f230, %f228, %f229, %f227;
	ld.shared.f32 	%f231, [%r8+20];
	ld.shared.f32 	%f232, [%r71+320];
	fma.rn.f32 	%f233, %f231, %f232, %f230;
	ld.shared.f32 	%f234, [%r8+24];
	ld.shared.f32 	%f235, [%r71+384];
	fma.rn.f32 	%f236, %f234, %f235, %f233;
	ld.shared.f32 	%f237, [%r8+28];
	ld.shared.f32 	%f238, [%r71+448];
	fma.rn.f32 	%f239, %f237, %f238, %f236;
	ld.shared.f32 	%f240, [%r8+32];
	ld.shared.f32 	%f241, [%r71+512];
	fma.rn.f32 	%f242, %f240, %f241, %f239;
	ld.shared.f32 	%f243, [%r8+36];
	ld.shared.f32 	%f244, [%r71+576];
	fma.rn.f32 	%f245, %f243, %f244, %f242;
	ld.shared.f32 	%f246, [%r8+40];
	ld.shared.f32 	%f247, [%r71+640];
	fma.rn.f32 	%f248, %f246, %f247, %f245;
	ld.shared.f32 	%f249, [%r8+44];
	ld.shared.f32 	%f250, [%r71+704];
	fma.rn.f32 	%f251, %f249, %f250, %f248;
	ld.shared.f32 	%f252, [%r8+48];
	ld.shared.f32 	%f253, [%r71+768];
	fma.rn.f32 	%f254, %f252, %f253, %f251;
	ld.shared.f32 	%f255, [%r8+52];
	ld.shared.f32 	%f256, [%r71+832];
	fma.rn.f32 	%f257, %f255, %f256, %f254;
	ld.shared.f32 	%f258, [%r8+56];
	ld.shared.f32 	%f259, [%r71+896];
	fma.rn.f32 	%f260, %f258, %f259, %f257;
	ld.shared.f32 	%f261, [%r8+60];
	ld.shared.f32 	%f262, [%r71+960];
	fma.rn.f32 	%f263, %f261, %f262, %f260;
	bar.sync 	0;
	ld.global.f32 	%f264, [%rd18+64];
	st.shared.f32 	[%r66], %f264;
	add.s32 	%r73, %r67, 16;
	mad.lo.s32 	%r74, %r73, %r31, %r5;
	mul.wide.s32 	%rd22, %r74, 4;
	add.s64 	%rd23, %rd19, %rd22;
	ld.global.f32 	%f265, [%rd23];
	st.shared.f32 	[%r72], %f265;
	bar.sync 	0;
	ld.shared.f32 	%f266, [%r8];
	ld.shared.f32 	%f267, [%r71];
	fma.rn.f32 	%f268, %f266, %f267, %f263;
	ld.shared.f32 	%f269, [%r8+4];
	ld.shared.f32 	%f270, [%r71+64];
	fma.rn.f32 	%f271, %f269, %f270, %f268;
	ld.shared.f32 	%f272, [%r8+8];
	ld.shared.f32 	%f273, [%r71+128];
	fma.rn.f32 	%f274, %f272, %f273, %f271;
	ld.shared.f32 	%f275, [%r8+12];
	ld.shared.f32 	%f276, [%r71+192];
	fma.rn.f32 	%f277, %f275, %f276, %f274;
	ld.shared.f32 	%f278, [%r8+16];
	ld.shared.f32 	%f279, [%r71+256];
	fma.rn.f32 	%f280, %f278, %f279, %f277;
	ld.shared.f32 	%f281, [%r8+20];
	ld.shared.f32 	%f282, [%r71+320];
	fma.rn.f32 	%f283, %f281, %f282, %f280;
	ld.shared.f32 	%f284, [%r8+24];
	ld.shared.f32 	%f285, [%r71+384];
	fma.rn.f32 	%f286, %f284, %f285, %f283;
	ld.shared.f32 	%f287, [%r8+28];
	ld.shared.f32 	%f288, [%r71+448];
	fma.rn.f32 	%f289, %f287, %f288, %f286;
	ld.shared.f32 	%f290, [%r8+32];
	ld.shared.f32 	%f291, [%r71+512];
	fma.rn.f32 	%f292, %f290, %f291, %f289;
	ld.shared.f32 	%f293, [%r8+36];
	ld.shared.f32 	%f294, [%r71+576];
	fma.rn.f32 	%f295, %f293, %f294, %f292;
	ld.shared.f32 	%f296, [%r8+40];
	ld.shared.f32 	%f297, [%r71+640];
	fma.rn.f32 	%f298, %f296, %f297, %f295;
	ld.shared.f32 	%f299, [%r8+44];
	ld.shared.f32 	%f300, [%r71+704];
	fma.rn.f32 	%f301, %f299, %f300, %f298;
	ld.shared.f32 	%f302, [%r8+48];
	ld.shared.f32 	%f303, [%r71+768];
	fma.rn.f32 	%f304, %f302, %f303, %f301;
	ld.shared.f32 	%f305, [%r8+52];
	ld.shared.f32 	%f306, [%r71+832];
	fma.rn.f32 	%f307, %f305, %f306, %f304;
	ld.shared.f32 	%f308, [%r8+56];
	ld.shared.f32 	%f309, [%r71+896];
	fma.rn.f32 	%f310, %f308, %f309, %f307;
	ld.shared.f32 	%f311, [%r8+60];
	ld.shared.f32 	%f312, [%r71+960];
	fma.rn.f32 	%f367, %f311, %f312, %f310;
	bar.sync 	0;
	add.s32 	%r103, %r103, 2;
$L__BB5_7:
	and.b32  	%r75, %r6, 1;
	setp.eq.b32 	%p6, %r75, 1;
	not.pred 	%p7, %p6;
	@%p7 bra 	$L__BB5_9;
	ld.param.u64 	%rd38, [_Z13matmul_tile16PKfS0_Pfi_param_1];
	ld.param.u64 	%rd35, [_Z13matmul_tile16PKfS0_Pfi_param_0];
	shl.b32 	%r76, %r103, 4;
	mad.lo.s32 	%r81, %r31, %r3, %r1;
	add.s32 	%r82, %r81, %r76;
	cvta.to.global.u64 	%rd24, %rd35;
	mul.wide.s32 	%rd25, %r82, 4;
	add.s64 	%rd26, %rd24, %rd25;
	ld.global.f32 	%f313, [%rd26];
	shl.b32 	%r83, %r1, 2;
	add.s32 	%r84, %r8, %r83;
	st.shared.f32 	[%r84], %f313;
	add.s32 	%r85, %r76, %r2;
	mad.lo.s32 	%r86, %r85, %r31, %r5;
	cvta.to.global.u64 	%rd27, %rd38;
	mul.wide.s32 	%rd28, %r86, 4;
	add.s64 	%rd29, %rd27, %rd28;
	ld.global.f32 	%f314, [%rd29];
	mov.u32 	%r88, _ZZ13matmul_tile16PKfS0_PfiE2Bs;
	add.s32 	%r89, %r88, %r83;
	add.s32 	%r90, %r89, %r39;
	st.shared.f32 	[%r90], %f314;
	bar.sync 	0;
	ld.shared.f32 	%f315, [%r8];
	ld.shared.f32 	%f316, [%r89];
	fma.rn.f32 	%f317, %f315, %f316, %f367;
	ld.shared.f32 	%f318, [%r8+4];
	ld.shared.f32 	%f319, [%r89+64];
	fma.rn.f32 	%f320, %f318, %f319, %f317;
	ld.shared.f32 	%f321, [%r8+8];
	ld.shared.f32 	%f322, [%r89+128];
	fma.rn.f32 	%f323, %f321, %f322, %f320;
	ld.shared.f32 	%f324, [%r8+12];
	ld.shared.f32 	%f325, [%r89+192];
	fma.rn.f32 	%f326, %f324, %f325, %f323;
	ld.shared.f32 	%f327, [%r8+16];
	ld.shared.f32 	%f328, [%r89+256];
	fma.rn.f32 	%f329, %f327, %f328, %f326;
	ld.shared.f32 	%f330, [%r8+20];
	ld.shared.f32 	%f331, [%r89+320];
	fma.rn.f32 	%f332, %f330, %f331, %f329;
	ld.shared.f32 	%f333, [%r8+24];
	ld.shared.f32 	%f334, [%r89+384];
	fma.rn.f32 	%f335, %f333, %f334, %f332;
	ld.shared.f32 	%f336, [%r8+28];
	ld.shared.f32 	%f337, [%r89+448];
	fma.rn.f32 	%f338, %f336, %f337, %f335;
	ld.shared.f32 	%f339, [%r8+32];
	ld.shared.f32 	%f340, [%r89+512];
	fma.rn.f32 	%f341, %f339, %f340, %f338;
	ld.shared.f32 	%f342, [%r8+36];
	ld.shared.f32 	%f343, [%r89+576];
	fma.rn.f32 	%f344, %f342, %f343, %f341;
	ld.shared.f32 	%f345, [%r8+40];
	ld.shared.f32 	%f346, [%r89+640];
	fma.rn.f32 	%f347, %f345, %f346, %f344;
	ld.shared.f32 	%f348, [%r8+44];
	ld.shared.f32 	%f349, [%r89+704];
	fma.rn.f32 	%f350, %f348, %f349, %f347;
	ld.shared.f32 	%f351, [%r8+48];
	ld.shared.f32 	%f352, [%r89+768];
	fma.rn.f32 	%f353, %f351, %f352, %f350;
	ld.shared.f32 	%f354, [%r8+52];
	ld.shared.f32 	%f355, [%r89+832];
	fma.rn.f32 	%f356, %f354, %f355, %f353;
	ld.shared.f32 	%f357, [%r8+56];
	ld.shared.f32 	%f358, [%r89+896];
	fma.rn.f32 	%f359, %f357, %f358, %f356;
	ld.shared.f32 	%f360, [%r8+60];
	ld.shared.f32 	%f361, [%r89+960];
	fma.rn.f32 	%f367, %f360, %f361, %f359;
	bar.sync 	0;
$L__BB5_9:
	ld.param.u64 	%rd39, [_Z13matmul_tile16PKfS0_Pfi_param_2];
	cvta.to.global.u64 	%rd30, %rd39;
	mad.lo.s32 	%r95, %r31, %r3, %r5;
	mul.wide.s32 	%rd31, %r95, 4;
	add.s64 	%rd32, %rd30, %rd31;
	st.global.f32 	[%rd32], %f367;
	ret;

}


// ===== COMPILED SASS (sm_100) =====

	.target	sm_100

	.elftype	@"ET_EXEC"


//--------------------- .note.nv.tkinfo           --------------------------
	.section	.note.nv.tkinfo,"",@"SHT_NOTE"
	.sectionflags	@"SHF_NOTE_NV_TKINFO"
	.tkinfo
        /*0018*/ 	.word	0x00000002
        /*0030*/ 	.string	""
        /*0030*/ 	.string	"ptxas"
        /*0030*/ 	.string	"Cuda compilation tools, release 13.0, V13.0.88"
        /*0030*/ 	.string	"Build cuda_13.0.r13.0/compiler.36424714_0"
        /*0030*/ 	.string	"-arch sm_100 -m 64 "



//--------------------- .note.nv.cuinfo           --------------------------
	.section	.note.nv.cuinfo,"",@"SHT_NOTE"
	.sectionflags	@"SHF_NOTE_NV_CUINFO"
        /*0018*/ 	.short	0x0002
        /*001a*/ 	.short	0x0064
        /*001c*/ 	.short	0x0082
	.zero		2


//--------------------- .nv.info                  --------------------------
	.section	.nv.info,"",@"SHT_CUDA_INFO"
	.align	4


	//----- nvinfo : EIATTR_REGCOUNT
	.align		4
        /*0000*/ 	.byte	0x04, 0x2f
        /*0002*/ 	.short	(.L_1 - .L_0)
	.align		4
.L_0:
        /*0004*/ 	.word	index@(_Z16membound_low_occPKfPfi)
        /*0008*/ 	.word	0x0000000a


	//----- nvinfo : EIATTR_FRAME_SIZE
	.align		4
.L_1:
        /*000c*/ 	.byte	0x04, 0x11
        /*000e*/ 	.short	(.L_3 - .L_2)
	.align		4
.L_2:
        /*0010*/ 	.word	index@(_Z16membound_low_occPKfPfi)
        /*0014*/ 	.word	0x00000000


	//----- nvinfo : EIATTR_REGCOUNT
	.align		4
.L_3:
        /*0018*/ 	.byte	0x04, 0x2f
        /*001a*/ 	.short	(.L_5 - .L_4)
	.align		4
.L_4:
        /*001c*/ 	.word	index@(_Z17membound_high_occPKfPfi)
        /*0020*/ 	.word	0x0000000a


	//----- nvinfo : EIATTR_FRAME_SIZE
	.align		4
.L_5:
        /*0024*/ 	.byte	0x04, 0x11
        /*0026*/ 	.short	(.L_7 - .L_6)
	.align		4
.L_6:
        /*0028*/ 	.word	index@(_Z17membound_high_occPKfPfi)
        /*002c*/ 	.word	0x00000000


	//----- nvinfo : EIATTR_REGCOUNT
	.align		4
.L_7:
        /*0030*/ 	.byte	0x04, 0x2f
        /*0032*/ 	.short	(.L_9 - .L_8)
	.align		4
.L_8:
        /*0034*/ 	.word	index@(_Z15compute_low_occPKfPfi)
        /*0038*/ 	.word	0x00000018


	//----- nvinfo : EIATTR_FRAME_SIZE
	.align		4
.L_9:
        /*003c*/ 	.byte	0x04, 0x11
        /*003e*/ 	.short	(.L_11 - .L_10)
	.align		4
.L_10:
        /*0040*/ 	.word	index@(_Z15compute_low_occPKfPfi)
        /*0044*/ 	.word	0x00000000


	//----- nvinfo : EIATTR_REGCOUNT
	.align		4
.L_11:
        /*0048*/ 	.byte	0x04, 0x2f
        /*004a*/ 	.short	(.L_13 - .L_12)
	.align		4
.L_12:
        /*004c*/ 	.word	index@(_Z16compute_high_occPKfPfi)
        /*0050*/ 	.word	0x00000018


	//----- nvinfo : EIATTR_FRAME_SIZE
	.align		4
.L_13:
        /*0054*/ 	.byte	0x04, 0x11
        /*0056*/ 	.short	(.L_15 - .L_14)
	.align		4
.L_14:
        /*0058*/ 	.word	index@(_Z16compute_high_occPKfPfi)
        /*005c*/ 	.word	0x00000000


	//----- nvinfo : EIATTR_REGCOUNT
	.align		4
.L_15:
        /*0060*/ 	.byte	0x04, 0x2f
        /*0062*/ 	.short	(.L_17 - .L_16)
	.align		4
.L_16:
        /*0064*/ 	.word	index@(_Z13matmul_tile32PKfS0_Pfi)
        /*0068*/ 	.word	0x00000020


	//----- nvinfo : EIATTR_FRAME_SIZE
	.align		4
.L_17:
        /*006c*/ 	.byte	0x04, 0x11
        /*006e*/ 	.short	(.L_19 - .L_18)
	.align		4
.L_18:
        /*0070*/ 	.word	index@(_Z13matmul_tile32PKfS0_Pfi)
        /*0074*/ 	.word	0x00000000


	//----- nvinfo : EIATTR_REGCOUNT
	.align		4
.L_19:
        /*0078*/ 	.byte	0x04, 0x2f
        /*007a*/ 	.short	(.L_21 - .L_20)
	.align		4
.L_20:
        /*007c*/ 	.word	index@(_Z13matmul_tile16PKfS0_Pfi)
        /*0080*/ 	.word	0x00000028


	//----- nvinfo : EIATTR_FRAME_SIZE
	.align		4
.L_21:
        /*0084*/ 	.byte	0x04, 0x11
        /*0086*/ 	.short	(.L_23 - .L_22)
	.align		4
.L_22:
        /*0088*/ 	.word	index@(_Z13matmul_tile16PKfS0_Pfi)
        /*008c*/ 	.word	0x00000000


	//----- nvinfo : EIATTR_MIN_STACK_SIZE
	.align		4
.L_23:
        /*0090*/ 	.byte	0x04, 0x12
        /*0092*/ 	.short	(.L_25 - .L_24)
	.align		4
.L_24:
        /*0094*/ 	.word	index@(_Z13matmul_tile16PKfS0_Pfi)
        /*0098*/ 	.word	0x00000000


	//----- nvinfo : EIATTR_MIN_STACK_SIZE
	.align		4
.L_25:
        /*009c*/ 	.byte	0x04, 0x12
        /*009e*/ 	.short	(.L_27 - .L_26)
	.align		4
.L_26:
        /*00a0*/ 	.word	index@(_Z13matmul_tile32PKfS0_Pfi)
        /*00a4*/ 	.word	0x00000000


	//----- nvinfo : EIATTR_MIN_STACK_SIZE
	.align		4
.L_27:
        /*00a8*/ 	.byte	0x04, 0x12
        /*00aa*/ 	.short	(.L_29 - .L_28)
	.align		4
.L_28:
        /*00ac*/ 	.word	index@(_Z16compute_high_occPKfPfi)
        /*00b0*/ 	.word	0x00000000


	//----- nvinfo : EIATTR_MIN_STACK_SIZE
	.align		4
.L_29:
        /*00b4*/ 	.byte	0x04, 0x12
        /*00b6*/ 	.short	(.L_31 - .L_30)
	.align		4
.L_30:
        /*00b8*/ 	.word	index@(_Z15compute_low_occPKfPfi)
        /*00bc*/ 	.word	0x00000000


	//----- nvinfo : EIATTR_MIN_STACK_SIZE
	.align		4
.L_31:
        /*00c0*/ 	.byte	0x04, 0x12
        /*00c2*/ 	.short	(.L_33 - .L_32)
	.align		4
.L_32:
        /*00c4*/ 	.word	index@(_Z17membound_high_occPKfPfi)
        /*00c8*/ 	.word	0x00000000


	//----- nvinfo : EIATTR_MIN_STACK_SIZE
	.align		4
.L_33:
        /*00cc*/ 	.byte	0x04, 0x12
        /*00ce*/ 	.short	(.L_35 - .L_34)
	.align		4
.L_34:
        /*00d0*/ 	.word	index@(_Z16membound_low_occPKfPfi)
        /*00d4*/ 	.word	0x00000000
.L_35:


//--------------------- .nv.compat                --------------------------
	.section	.nv.compat,"",@"SHT_CUDA_COMPAT_INFO"
	.align	4
        /*0000*/ 	.byte	0x02, 0x09, 0x00, 0x00, 0x02, 0x02, 0x01, 0x00, 0x02, 0x05, 0x05, 0x00, 0x03, 0x07, 0x01, 0x01
        /*0010*/ 	.byte	0x02, 0x03, 0x00, 0x00, 0x02, 0x06, 0x01, 0x00, 0x04, 0x0b, 0x08, 0x00, 0x09, 0x00, 0x00, 0x00
        /*0020*/ 	.byte	0x00, 0x00, 0x00, 0x00


//--------------------- .nv.info._Z13matmul_tile16PKfS0_Pfi --------------------------
	.section	.nv.info._Z13matmul_tile16PKfS0_Pfi,"",@"SHT_CUDA_INFO"
	.sectionflags	@""
	.align	4


	//----- nvinfo : EIATTR_CUDA_API_VERSION
	.align		4
        /*0000*/ 	.byte	0x04, 0x37
        /*0002*/ 	.short	(.L_37 - .L_36)
.L_36:
        /*0004*/ 	.word	0x00000082


	//----- nvinfo : EIATTR_KPARAM_INFO
	.align		4
.L_37:
        /*0008*/ 	.byte	0x04, 0x17
        /*000a*/ 	.short	(.L_39 - .L_38)
.L_38:
        /*000c*/ 	.word	0x00000000
        /*0010*/ 	.short	0x0003
        /*0012*/ 	.short	0x0018
        /*0014*/ 	.byte	0x00, 0xf0, 0x11, 0x00


	//----- nvinfo : EIATTR_KPARAM_INFO
	.align		4
.L_39:
        /*0018*/ 	.byte	0x04, 0x17
        /*001a*/ 	.short	(.L_41 - .L_40)
.L_40:
        /*001c*/ 	.word	0x00000000
        /*0020*/ 	.short	0x0002
        /*0022*/ 	.short	0x0010
        /*0024*/ 	.byte	0x00, 0xf5, 0x21, 0x00


	//----- nvinfo : EIATTR_KPARAM_INFO
	.align		4
.L_41:
        /*0028*/ 	.byte	0x04, 0x17
        /*002a*/ 	.short	(.L_43 - .L_42)
.L_42:
        /*002c*/ 	.word	0x00000000
        /*0030*/ 	.short	0x0001
        /*0032*/ 	.short	0x0008
        /*0034*/ 	.byte	0x00, 0xf5, 0x21, 0x00


	//----- nvinfo : EIATTR_KPARAM_INFO
	.align		4
.L_43:
        /*0038*/ 	.byte	0x04, 0x17
        /*003a*/ 	.short	(.L_45 - .L_44)
.L_44:
        /*003c*/ 	.word	0x00000000
        /*0040*/ 	.short	0x0000
        /*0042*/ 	.short	0x0000
        /*0044*/ 	.byte	0x00, 0xf5, 0x21, 0x00


	//----- nvinfo : EIATTR_SPARSE_MMA_MASK
	.align		4
.L_45:
        /*0048*/ 	.byte	0x03, 0x50
        /*004a*/ 	.short	0x0000


	//----- nvinfo : EIATTR_MAXREG_COUNT
	.align		4
        /*004c*/ 	.byte	0x03, 0x1b
        /*004e*/ 	.short	0x00ff


	//----- nvinfo : EIATTR_NUM_BARRIERS
	.align		4
        /*0050*/ 	.byte	0x02, 0x4c
        /*0052*/ 	.byte	0x01
	.zero		1


	//----- nvinfo : EIATTR_MERCURY_ISA_VERSION
	.align		4
        /*0054*/ 	.byte	0x03, 0x5f
        /*0056*/ 	.short	0x0101


	//----- nvinfo : EIATTR_VRC_CTA_INIT_COUNT
	.align		4
        /*0058*/ 	.byte	0x02, 0x4a
	.zero		1
	.zero		1


	//----- nvinfo : EIATTR_EXIT_INSTR_OFFSETS
	.align		4
        /*005c*/ 	.byte	0x04, 0x1c
        /*005e*/ 	.short	(.L_47 - .L_46)


	//   ....[0]....
.L_46:
        /*0060*/ 	.word	0x00001890


	//----- nvinfo : EIATTR_CBANK_PARAM_SIZE
	.align		4
.L_47:
        /*0064*/ 	.byte	0x03, 0x19
        /*0066*/ 	.short	0x001c


	//----- nvinfo : EIATTR_PARAM_CBANK
	.align		4
        /*0068*/ 	.byte	0x04, 0x0a
        /*006a*/ 	.short	(.L_49 - .L_48)
	.align		4
.L_48:
        /*006c*/ 	.word	index@(.nv.constant0._Z13matmul_tile16PKfS0_Pfi)
        /*0070*/ 	.short	0x0380
        /*0072*/ 	.short	0x001c


	//----- nvinfo : EIATTR_SW_WAR
	.align		4
.L_49:
        /*0074*/ 	.byte	0x04, 0x36
        /*0076*/ 	.short	(.L_51 - .L_50)
.L_50:
        /*0078*/ 	.word	0x00000008
.L_51:


//--------------------- .nv.info._Z13matmul_tile32PKfS0_Pfi --------------------------
	.section	.nv.info._Z13matmul_tile32PKfS0_Pfi,"",@"SHT_CUDA_INFO"
	.sectionflags	@""
	.align	4


	//----- nvinfo : EIATTR_CUDA_API_VERSION
	.align		4
        /*0000*/ 	.byte	0x04, 0x37
        /*0002*/ 	.short	(.L_53 - .L_52)
.L_52:
        /*0004*/ 	.word	0x00000082


	//----- nvinfo : EIATTR_KPARAM_INFO
	.align		4
.L_53:
        /*0008*/ 	.byte	0x04, 0x17
        /*000a*/ 	.short	(.L_55 - .L_54)
.L_54:
        /*000c*/ 	.word	0x00000000
        /*0010*/ 	.short	0x0003
        /*0012*/ 	.short	0x0018
        /*0014*/ 	.byte	0x00, 0xf0, 0x11, 0x00


	//----- nvinfo : EIATTR_KPARAM_INFO
	.align		4
.L_55:
        /*0018*/ 	.byte	0x04, 0x17
        /*001a*/ 	.short	(.L_57 - .L_56)
.L_56:
        /*001c*/ 	.word	0x00000000
        /*0020*/ 	.short	0x0002
        /*0022*/ 	.short	0x0010
        /*0024*/ 	.byte	0x00, 0xf5, 0x21, 0x00


	//----- nvinfo : EIATTR_KPARAM_INFO
	.align		4
.L_57:
        /*0028*/ 	.byte	0x04, 0x17
        /*002a*/ 	.short	(.L_59 - .L_58)
.L_58:
        /*002c*/ 	.word	0x00000000
        /*0030*/ 	.short	0x0001
        /*0032*/ 	.short	0x0008
        /*0034*/ 	.byte	0x00, 0xf5, 0x21, 0x00


	//----- nvinfo : EIATTR_KPARAM_INFO
	.align		4
.L_59:
        /*0038*/ 	.byte	0x04, 0x17
        /*003a*/ 	.short	(.L_61 - .L_60)
.L_60:
        /*003c*/ 	.word	0x00000000
        /*0040*/ 	.short	0x0000
        /*0042*/ 	.short	0x0000
        /*0044*/ 	.byte	0x00, 0xf5, 0x21, 0x00


	//----- nvinfo : EIATTR_SPARSE_MMA_MASK
	.align		4
.L_61:
        /*0048*/ 	.byte	0x03, 0x50
        /*004a*/ 	.short	0x0000


	//----- nvinfo : EIATTR_MAXREG_COUNT
	.align		4
        /*004c*/ 	.byte	0x03, 0x1b
        /*004e*/ 	.short	0x00ff


	//----- nvinfo : EIATTR_NUM_BARRIERS
	.align		4
        /*0050*/ 	.byte	0x02, 0x4c
        /*0052*/ 	.byte	0x01
	.zero		1


	//----- nvinfo : EIATTR_MERCURY_ISA_VERSION
	.align		4
        /*0054*/ 	.byte	0x03, 0x5f
        /*0056*/ 	.short	0x0101


	//----- nvinfo : EIATTR_VRC_CTA_INIT_COUNT
	.align		4
        /*0058*/ 	.byte	0x02, 0x4a
	.zero		1
	.zero		1


	//----- nvinfo : EIATTR_EXIT_INSTR_OFFSETS
	.align		4
        /*005c*/ 	.byte	0x04, 0x1c
        /*005e*/ 	.short	(.L_63 - .L_62)


	//   ....[0]....
.L_62:
        /*0060*/ 	.word	0x00000780


	//----- nvinfo : EIATTR_CBANK_PARAM_SIZE
	.align		4
.L_63:
        /*0064*/ 	.byte	0x03, 0x19
        /*0066*/ 	.short	0x001c


	//----- nvinfo : EIATTR_PARAM_CBANK
	.align		4
        /*0068*/ 	.byte	0x04, 0x0a
        /*006a*/ 	.short	(.L_65 - .L_64)
	.align		4
.L_64:
        /*006c*/ 	.word	index@(.nv.constant0._Z13matmul_tile32PKfS0_Pfi)
        /*0070*/ 	.short	0x0380
        /*0072*/ 	.short	0x001c


	//----- nvinfo : EIATTR_SW_WAR
	.align		4
.L_65:
        /*0074*/ 	.byte	0x04, 0x36
        /*0076*/ 	.short	(.L_67 - .L_66)
.L_66:
        /*0078*/ 	.word	0x00000008
.L_67:


//--------------------- .nv.info._Z16compute_high_occPKfPfi --------------------------
	.section	.nv.info._Z16compute_high_occPKfPfi,"",@"SHT_CUDA_INFO"
	.sectionflags	@""
	.align	4


	//----- nvinfo : EIATTR_CUDA_API_VERSION
	.align		4
        /*0000*/ 	.byte	0x04, 0x37
        /*0002*/ 	.short	(.L_69 - .L_68)
.L_68:
        /*0004*/ 	.word	0x00000082


	//----- nvinfo : EIATTR_KPARAM_INFO
	.align		4
.L_69:
        /*0008*/ 	.byte	0x04, 0x17
        /*000a*/ 	.short	(.L_71 - .L_70)
.L_70:
        /*000c*/ 	.word	0x00000000
        /*0010*/ 	.short	0x0002
        /*0012*/ 	.short	0x0010
        /*0014*/ 	.byte	0x00, 0xf0, 0x11, 0x00


	//----- nvinfo : EIATTR_KPARAM_INFO
	.align		4
.L_71:
        /*0018*/ 	.byte	0x04, 0x17
        /*001a*/ 	.short	(.L_73 - .L_72)
.L_72:
        /*001c*/ 	.word	0x00000000
        /*0020*/ 	.short	0x0001
        /*0022*/ 	.short	0x0008
        /*0024*/ 	.byte	0x00, 0xf5, 0x21, 0x00


	//----- nvinfo : EIATTR_KPARAM_INFO
	.align		4
.L_73:
        /*0028*/ 	.byte	0x04, 0x17
        /*002a*/ 	.short	(.L_75 - .L_74)
.L_74:
        /*002c*/ 	.word	0x00000000
        /*0030*/ 	.short	0x0000
        /*0032*/ 	.short	0x0000
        /*0034*/ 	.byte	0x00, 0xf5, 0x21, 0x00


	//----- nvinfo : EIATTR_SPARSE_MMA_MASK
	.align		4
.L_75:
        /*0038*/ 	.byte	0x03, 0x50
        /*003a*/ 	.short	0x0000


	//----- nvinfo : EIATTR_MAXREG_COUNT
	.align		4
        /*003c*/ 	.byte	0x03, 0x1b
        /*003e*/ 	.short	0x0040


	//----- nvinfo : EIATTR_MERCURY_ISA_VERSION
	.align		4
        /*0040*/ 	.byte	0x03, 0x5f
        /*0042*/ 	.short	0x0101


	//----- nvinfo : EIATTR_VRC_CTA_INIT_COUNT
	.align		4
        /*0044*/ 	.byte	0x02, 0x4a
	.zero		1
	.zero		1


	//----- nvinfo : EIATTR_EXIT_INSTR_OFFSETS
	.align		4
        /*0048*/ 	.byte	0x04, 0x1c
        /*004a*/ 	.short	(.L_77 - .L_76)


	//   ....[0]....
.L_76:
        /*004c*/ 	.word	0x00000070


	//   ....[1]....
        /*0050*/ 	.word	0x00001720


	//----- nvinfo : EIATTR_MAX_THREADS
	.align		4
.L_77:
        /*0054*/ 	.byte	0x04, 0x05
        /*0056*/ 	.short	(.L_79 - .L_78)
.L_78:
        /*0058*/ 	.word	0x00000100
        /*005c*/ 	.word	0x00000001
        /*0060*/ 	.word	0x00000001


	//----- nvinfo : EIATTR_CBANK_PARAM_SIZE
	.align		4
.L_79:
        /*0064*/ 	.byte	0x03, 0x19
        /*0066*/ 	.short	0x0014


	//----- nvinfo : EIATTR_PARAM_CBANK
	.align		4
        /*0068*/ 	.byte	0x04, 0x0a
        /*006a*/ 	.short	(.L_81 - .L_80)
	.align		4
.L_80:
        /*006c*/ 	.word	index@(.nv.constant0._Z16compute_high_occPKfPfi)
        /*0070*/ 	.short	0x0380
        /*0072*/ 	.short	0x0014


	//----- nvinfo : EIATTR_SW_WAR
	.align		4
.L_81:
        /*0074*/ 	.byte	0x04, 0x36
        /*0076*/ 	.short	(.L_83 - .L_82)
.L_82:
        /*0078*/ 	.word	0x00000008
.L_83:


//--------------------- .nv.info._Z15compute_low_occPKfPfi --------------------------
	.section	.nv.info._Z15compute_low_occPKfPfi,"",@"SHT_CUDA_INFO"
	.sectionflags	@""
	.align	4


	//----- nvinfo : EIATTR_CUDA_API_VERSION
	.align		4
        /*0000*/ 	.byte	0x04, 0x37
        /*0002*/ 	.short	(.L_85 - .L_84)
.L_84:
        /*0004*/ 	.word	0x00000082


	//----- nvinfo : EIATTR_KPARAM_INFO
	.align		4
.L_85:
        /*0008*/ 	.byte	0x04, 0x17
        /*000a*/ 	.short	(.L_87 - .L_86)
.L_86:
        /*000c*/ 	.word	0x00000000
        /*0010*/ 	.short	0x0002
        /*0012*/ 	.short	0x0010
        /*0014*/ 	.byte	0x00, 0xf0, 0x11, 0x00


	//----- nvinfo : EIATTR_KPARAM_INFO
	.align		4
.L_87:
        /*0018*/ 	.byte	0x04, 0x17
        /*001a*/ 	.short	(.L_89 - .L_88)
.L_88:
        /*001c*/ 	.word	0x00000000
        /*0020*/ 	.short	0x0001
        /*0022*/ 	.short	0x0008
        /*0024*/ 	.byte	0x00, 0xf5, 0x21, 0x00


	//----- nvinfo : EIATTR_KPARAM_INFO
	.align		4
.L_89:
        /*0028*/ 	.byte	0x04, 0x17
        /*002a*/ 	.short	(.L_91 - .L_90)
.L_90:
        /*002c*/ 	.word	0x00000000
        /*0030*/ 	.short	0x0000
        /*0032*/ 	.short	0x0000
        /*0034*/ 	.byte	0x00, 0xf5, 0x21, 0x00


	//----- nvinfo : EIATTR_SPARSE_MMA_MASK
	.align		4
.L_91:
        /*0038*/ 	.byte	0x03, 0x50
        /*003a*/ 	.short	0x0000


	//----- nvinfo : EIATTR_MAXREG_COUNT
	.align		4
        /*003c*/ 	.byte	0x03, 0x1b
        /*003e*/ 	.short	0x00ff


	//----- nvinfo : EIATTR_MERCURY_ISA_VERSION
	.align		4
        /*0040*/ 	.byte	0x03, 0x5f
        /*0042*/ 	.short	0x0101


	//----- nvinfo : EIATTR_VRC_CTA_INIT_COUNT
	.align		4
        /*0044*/ 	.byte	0x02, 0x4a
	.zero		1
	.zero		1


	//----- nvinfo : EIATTR_EXIT_INSTR_OFFSETS
	.align		4
        /*0048*/ 	.byte	0x04, 0x1c
        /*004a*/ 	.short	(.L_93 - .L_92)


	//   ....[0]....
.L_92:
        /*004c*/ 	.word	0x00000070


	//   ....[1]....
        /*0050*/ 	.word	0x00001720


	//----- nvinfo : EIATTR_MAX_THREADS
	.align		4
.L_93:
        /*0054*/ 	.byte	0x04, 0x05
        /*0056*/ 	.short	(.L_95 - .L_94)
.L_94:
        /*0058*/ 	.word	0x00000080
        /*005c*/ 	.word	0x00000001
        /*0060*/ 	.word	0x00000001


	//----- nvinfo : EIATTR_CBANK_PARAM_SIZE
	.align		4
.L_95:
        /*0064*/ 	.byte	0x03, 0x19
        /*0066*/ 	.short	0x0014


	//----- nvinfo : EIATTR_PARAM_CBANK
	.align		4
        /*0068*/ 	.byte	0x04, 0x0a
        /*006a*/ 	.short	(.L_97 - .L_96)
	.align		4
.L_96:
        /*006c*/ 	.word	index@(.nv.constant0._Z15compute_low_occPKfPfi)
        /*0070*/ 	.short	0x0380
        /*0072*/ 	.short	0x0014


	//----- nvinfo : EIATTR_SW_WAR
	.align		4
.L_97:
        /*0074*/ 	.byte	0x04, 0x36
        /*0076*/ 	.short	(.L_99 - .L_98)
.L_98:
        /*0078*/ 	.word	0x00000008
.L_99:


//--------------------- .nv.info._Z17membound_high_occPKfPfi --------------------------
	.section	.nv.info._Z17membound_high_occPKfPfi,"",@"SHT_CUDA_INFO"
	.sectionflags	@""
	.align	4


	//----- nvinfo : EIATTR_CUDA_API_VERSION
	.align		4
        /*0000*/ 	.byte	0x04, 0x37
        /*0002*/ 	.short	(.L_101 - .L_100)
.L_100:
        /*0004*/ 	.word	0x00000082


	//----- nvinfo : EIATTR_KPARAM_INFO
	.align		4
.L_101:
        /*0008*/ 	.byte	0x04, 0x17
        /*000a*/ 	.short	(.L_103 - .L_102)
.L_102:
        /*000c*/ 	.word	0x00000000
        /*0010*/ 	.short	0x0002
        /*0012*/ 	.short	0x0010
        /*0014*/ 	.byte	0x00, 0xf0, 0x11, 0x00


	//----- nvinfo : EIATTR_KPARAM_INFO
	.align		4
.L_103:
        /*0018*/ 	.byte	0x04, 0x17
        /*001a*/ 	.short	(.L_105 - .L_104)
.L_104:
        /*001c*/ 	.word	0x00000000
        /*0020*/ 	.short	0x0001
        /*0022*/ 	.short	0x0008
        /*0024*/ 	.byte	0x00, 0xf5, 0x21, 0x00


	//----- nvinfo : EIATTR_KPARAM_INFO
	.align		4
.L_105:
        /*0028*/ 	.byte	0x04, 0x17
        /*002a*/ 	.short	(.L_107 - .L_106)
.L_106:
        /*002c*/ 	.word	0x00000000
        /*0030*/ 	.short	0x0000
        /*0032*/ 	.short	0x0000
        /*0034*/ 	.byte	0x00, 0xf5, 0x21, 0x00


	//----- nvinfo : EIATTR_SPARSE_MMA_MASK
	.align		4
.L_107:
        /*0038*/ 	.byte	0x03, 0x50
        /*003a*/ 	.short	0x0000


	//----- nvinfo : EIATTR_MAXREG_COUNT
	.align		4
        /*003c*/ 	.byte	0x03, 0x1b
        /*003e*/ 	.short	0x0020


	//----- nvinfo : EIATTR_MERCURY_ISA_VERSION
	.align		4
        /*0040*/ 	.byte	0x03, 0x5f
        /*0042*/ 	.short	0x0101


	//----- nvinfo : EIATTR_VRC_CTA_INIT_COUNT
	.align		4
        /*0044*/ 	.byte	0x02, 0x4a
	.zero		1
	.zero		1


	//----- nvinfo : EIATTR_EXIT_INSTR_OFFSETS
	.align		4
        /*0048*/ 	.byte	0x04, 0x1c
        /*004a*/ 	.short	(.L_109 - .L_108)


	//   ....[0]....
.L_108:
        /*004c*/ 	.word	0x00000070


	//   ....[1]....
        /*0050*/ 	.word	0x00000100


	//----- nvinfo : EIATTR_MAX_THREADS
	.align		4
.L_109:
        /*0054*/ 	.byte	0x04, 0x05
        /*0056*/ 	.short	(.L_111 - .L_110)
.L_110:
        /*0058*/ 	.word	0x00000100
        /*005c*/ 	.word	0x00000001
        /*0060*/ 	.word	0x00000001


	//----- nvinfo : EIATTR_CBANK_PARAM_SIZE
	.align		4
.L_111:
        /*0064*/ 	.byte	0x03, 0x19
        /*0066*/ 	.short	0x0014


	//----- nvinfo : EIATTR_PARAM_CBANK
	.align		4
        /*0068*/ 	.byte	0x04, 0x0a
        /*006a*/ 	.short	(.L_113 - .L_112)
	.align		4
.L_112:
        /*006c*/ 	.word	index@(.nv.constant0._Z17membound_high_occPKfPfi)
        /*0070*/ 	.short	0x0380
        /*0072*/ 	.short	0x0014


	//----- nvinfo : EIATTR_SW_WAR
	.align		4
.L_113:
        /*0074*/ 	.byte	0x04, 0x36
        /*0076*/ 	.short	(.L_115 - .L_114)
.L_114:
        /*0078*/ 	.word	0x00000008
.L_115:


//--------------------- .nv.info._Z16membound_low_occPKfPfi --------------------------
	.section	.nv.info._Z16membound_low_occPKfPfi,"",@"SHT_CUDA_INFO"
	.sectionflags	@""
	.align	4


	//----- nvinfo : EIATTR_CUDA_API_VERSION
	.align		4
        /*0000*/ 	.byte	0x04, 0x37
        /*0002*/ 	.short	(.L_117 - .L_116)
.L_116:
        /*0004*/ 	.word	0x00000082


	//----- nvinfo : EIATTR_KPARAM_INFO
	.align		4
.L_117:
        /*0008*/ 	.byte	0x04, 0x17
        /*000a*/ 	.short	(.L_119 - .L_118)
.L_118:
        /*000c*/ 	.word	0x00000000
        /*0010*/ 	.short	0x0002
        /*0012*/ 	.short	0x0010
        /*0014*/ 	.byte	0x00, 0xf0, 0x11, 0x00


	//----- nvinfo : EIATTR_KPARAM_INFO
	.align		4
.L_119:
        /*0018*/ 	.byte	0x04, 0x17
        /*001a*/ 	.short	(.L_121 - .L_120)
.L_120:
        /*001c*/ 	.word	0x00000000
        /*0020*/ 	.short	0x0001
        /*0022*/ 	.short	0x0008
        /*0024*/ 	.byte	0x00, 0xf5, 0x21, 0x00


	//----- nvinfo : EIATTR_KPARAM_INFO
	.align		4
.L_121:
        /*0028*/ 	.byte	0x04, 0x17
        /*002a*/ 	.short	(.L_123 - .L_122)
.L_122:
        /*002c*/ 	.word	0x00000000
        /*0030*/ 	.short	0x0000
        /*0032*/ 	.short	0x0000
        /*0034*/ 	.byte	0x00, 0xf5, 0x21, 0x00


	//----- nvinfo : EIATTR_SPARSE_MMA_MASK
	.align		4
.L_123:
        /*0038*/ 	.byte	0x03, 0x50
        /*003a*/ 	.short	0x0000


	//----- nvinfo : EIATTR_MAXREG_COUNT
	.align		4
        /*003c*/ 	.byte	0x03, 0x1b
        /*003e*/ 	.short	0x00ff


	//----- nvinfo : EIATTR_MERCURY_ISA_VERSION
	.align		4
        /*0040*/ 	.byte	0x03, 0x5f
        /*0042*/ 	.short	0x0101


	//----- nvinfo : EIATTR_VRC_CTA_INIT_COUNT
	.align		4
        /*0044*/ 	.byte	0x02, 0x4a
	.zero		1
	.zero		1


	//----- nvinfo : EIATTR_EXIT_INSTR_OFFSETS
	.align		4
        /*0048*/ 	.byte	0x04, 0x1c
        /*004a*/ 	.short	(.L_125 - .L_124)


	//   ....[0]....
.L_124:
        /*004c*/ 	.word	0x00000070


	//   ....[1]....
        /*0050*/ 	.word	0x00000100


	//----- nvinfo : EIATTR_MAX_THREADS
	.align		4
.L_125:
        /*0054*/ 	.byte	0x04, 0x05
        /*0056*/ 	.short	(.L_127 - .L_126)
.L_126:
        /*0058*/ 	.word	0x00000040
        /*005c*/ 	.word	0x00000001
        /*0060*/ 	.word	0x00000001


	//----- nvinfo : EIATTR_CBANK_PARAM_SIZE
	.align		4
.L_127:
        /*0064*/ 	.byte	0x03, 0x19
        /*0066*/ 	.short	0x0014


	//----- nvinfo : EIATTR_PARAM_CBANK
	.align		4
        /*0068*/ 	.byte	0x04, 0x0a
        /*006a*/ 	.short	(.L_129 - .L_128)
	.align		4
.L_128:
        /*006c*/ 	.word	index@(.nv.constant0._Z16membound_low_occPKfPfi)
        /*0070*/ 	.short	0x0380
        /*0072*/ 	.short	0x0014


	//----- nvinfo : EIATTR_SW_WAR
	.align		4
.L_129:
        /*0074*/ 	.byte	0x04, 0x36
        /*0076*/ 	.short	(.L_131 - .L_130)
.L_130:
        /*0078*/ 	.word	0x00000008
.L_131:


//--------------------- .nv.callgraph             --------------------------
	.section	.nv.callgraph,"",@"SHT_CUDA_CALLGRAPH"
	.align	4
	.sectionentsize	8
	.align		4
        /*0000*/ 	.word	0x00000000
	.align		4
        /*0004*/ 	.word	0xffffffff
	.align		4
        /*0008*/ 	.word	0x00000000
	.align		4
        /*000c*/ 	.word	0xfffffffe
	.align		4
        /*0010*/ 	.word	0x00000000
	.align		4
        /*0014*/ 	.word	0xfffffffd
	.align		4
        /*0018*/ 	.word	0x00000000
	.align		4
        /*001c*/ 	.word	0xfffffffc


//--------------------- .text._Z13matmul_tile16PKfS0_Pfi --------------------------
	.section	.text._Z13matmul_tile16PKfS0_Pfi,"ax",@progbits
	.align	128
        .global         _Z13matmul_tile16PKfS0_Pfi
        .type           _Z13matmul_tile16PKfS0_Pfi,@function
        .size           _Z13matmul_tile16PKfS0_Pfi,(.L_x_14 - _Z13matmul_tile16PKfS0_Pfi)
        .other          _Z13matmul_tile16PKfS0_Pfi,@"STO_CUDA_ENTRY STV_DEFAULT"
_Z13matmul_tile16PKfS0_Pfi:
.text._Z13matmul_tile16PKfS0_Pfi:
[----:B------:R-:W-:Y:S08]  /*0000*/  LDC R1, c[0x0][0x37c] ;  /* 0x0000df00ff017b82 */ /* 0x000ff00000000800 */
[----:B------:R-:W0:Y:S01]  /*0010*/  LDC R5, c[0x0][0x398] ;  /* 0x0000e600ff057b82 */ /* 0x000e220000000800 */
[----:B------:R-:W1:Y:S01]  /*0020*/  S2R R3, SR_TID.Y ;  /* 0x0000000000037919 */ /* 0x000e620000002200 */
[----:B------:R-:W2:Y:S01]  /*0030*/  LDCU.64 UR8, c[0x0][0x358] ;  /* 0x00006b00ff0877ac */ /* 0x000ea20008000a00 */
[----:B------:R-:W-:Y:S01]  /*0040*/  HFMA2 R31, -RZ, RZ, 0, 0 ;  /* 0x00000000ff1f7431 */ /* 0x000fe200000001ff */
[----:B------:R-:W1:Y:S01]  /*0050*/  S2R R6, SR_CTAID.Y ;  /* 0x0000000000067919 */ /* 0x000e620000002600 */
[----:B------:R-:W3:Y:S01]  /*0060*/  S2R R2, SR_TID.X ;  /* 0x0000000000027919 */ /* 0x000ee20000002100 */
[----:B------:R-:W3:Y:S01]  /*0070*/  S2R R11, SR_CTAID.X ;  /* 0x00000000000b7919 */ /* 0x000ee20000002500 */
[----:B0-----:R-:W-:-:S02]  /*0080*/  ISETP.GE.AND P0, PT, R5, 0x10, PT ;  /* 0x000000100500780c */ /* 0x001fc40003f06270 */
[----:B------:R-:W-:-:S04]  /*0090*/  SHF.R.S32.HI R0, RZ, 0x1f, R5 ;  /* 0x0000001fff007819 */ /* 0x000fc80000011405 */
[----:B------:R-:W-:Y:S02]  /*00a0*/  LEA.HI R0, R0, R5, RZ, 0x4 ;  /* 0x0000000500007211 */ /* 0x000fe400078f20ff */
[----:B-1----:R-:W-:Y:S02]  /*00b0*/  LEA R6, R6, R3, 0x4 ;  /* 0x0000000306067211 */ /* 0x002fe400078e20ff */
[----:B---3--:R-:W-:-:S03]  /*00c0*/  LEA R4, R11, R2, 0x4 ;  /* 0x000000020b047211 */ /* 0x008fc600078e20ff */
[----:B--2---:R-:W-:Y:S05]  /*00d0*/  @!P0 BRA `(.L_x_0) ;  /* 0x0000001400dc8947 */ /* 0x004fea0003800000 */
[----:B------:R-:W0:Y:S01]  /*00e0*/  S2UR UR6, SR_CgaCtaId ;  /* 0x00000000000679c3 */ /* 0x000e220000008800 */
[----:B------:R-:W-:Y:S01]  /*00f0*/  SHF.R.S32.HI R29, RZ, 0x4, R0 ;  /* 0x00000004ff1d7819 */ /* 0x000fe20000011400 */
[----:B------:R-:W-:Y:S01]  /*0100*/  UMOV UR4, 0x400 ;  /* 0x0000040000047882 */ /* 0x000fe20000000000 */
[----:B------:R-:W-:Y:S01]  /*0110*/  IMAD R21, R6, R5, R2 ;  /* 0x0000000506157224 */ /* 0x000fe200078e0202 */
[----:B------:R-:W-:Y:S02]  /*0120*/  MOV R31, RZ ;  /* 0x000000ff001f7202 */ /* 0x000fe40000000f00 */
[----:B------:R-:W-:-:S04]  /*0130*/  IADD3 R0, PT, PT, R29, -0x1, RZ ;  /* 0xffffffff1d007810 */ /* 0x000fc80007ffe0ff */
[----:B------:R-:W-:Y:S02]  /*0140*/  ISETP.GE.U32.AND P0, PT, R0, 0x3, PT ;  /* 0x000000030000780c */ /* 0x000fe40003f06070 */
[----:B------:R-:W-:Y:S01]  /*0150*/  MOV R0, RZ ;  /* 0x000000ff00007202 */ /* 0x000fe20000000f00 */
[----:B0-----:R-:W-:-:S06]  /*0160*/  ULEA UR5, UR6, UR4, 0x18 ;  /* 0x0000000406057291 */ /* 0x001fcc000f8ec0ff */
[----:B------:R-:W-:-:S04]  /*0170*/  LEA R7, R3, UR5, 0x6 ;  /* 0x0000000503077c11 */ /* 0x000fc8000f8e30ff */
[----:B------:R-:W-:Y:S05]  /*0180*/  @!P0 BRA `(.L_x_1) ;  /* 0x0000000c002c8947 */ /* 0x000fea0003800000 */
[C---:B------:R-:W-:Y:S01]  /*0190*/  IADD3 R0, PT, PT, R3.reuse, 0x30, RZ ;  /* 0x0000003003007810 */ /* 0x040fe20007ffe0ff */
[----:B------:R-:W-:Y:S01]  /*01a0*/  UIADD3 UR5, UPT, UPT, UR4, 0x400, URZ ;  /* 0x0000040004057890 */ /* 0x000fe2000fffe0ff */
[C---:B------:R-:W-:Y:S01]  /*01b0*/  IADD3 R8, PT, PT, R3.reuse, 0x20, RZ ;  /* 0x0000002003087810 */ /* 0x040fe20007ffe0ff */
[CCC-:B------:R-:W-:Y:S01]  /*01c0*/  IMAD R24, R3.reuse, R5.reuse, R2.reuse ;  /* 0x0000000503187224 */ /* 0x1c0fe200078e0202 */
[----:B------:R-:W-:Y:S01]  /*01d0*/  IADD3 R9, PT, PT, R3, 0x10, RZ ;  /* 0x0000001003097810 */ /* 0x000fe20007ffe0ff */
[-CC-:B------:R-:W-:Y:S01]  /*01e0*/  IMAD R0, R0, R5.reuse, R2.reuse ;  /* 0x0000000500007224 */ /* 0x180fe200078e0202 */
[----:B------:R-:W-:Y:S01]  /*01f0*/  ULEA UR5, UR6, UR5, 0x18 ;  /* 0x0000000506057291 */ /* 0x000fe2000f8ec0ff */
[-CC-:B------:R-:W-:Y:S02]  /*0200*/  IMAD R8, R8, R5.reuse, R2.reuse ;  /* 0x0000000508087224 */ /* 0x180fe400078e0202 */
[----:B------:R-:W-:Y:S02]  /*0210*/  HFMA2 R31, -RZ, RZ, 0, 0 ;  /* 0x00000000ff1f7431 */ /* 0x000fe400000001ff */
[----:B------:R-:W-:Y:S01]  /*0220*/  IMAD R9, R9, R5, R2 ;  /* 0x0000000509097224 */ /* 0x000fe200078e0202 */
[----:B------:R-:W-:-:S02]  /*0230*/  LEA R30, R11, R0, 0x4 ;  /* 0x000000000b1e7211 */ /* 0x000fc400078e20ff */
[----:B------:R-:W-:Y:S02]  /*0240*/  LOP3.LUT R0, R29, 0x7fffffc, RZ, 0xc0, !PT ;  /* 0x07fffffc1d007812 */ /* 0x000fe400078ec0ff */
[----:B------:R-:W-:Y:S02]  /*0250*/  LEA R22, R2, UR5, 0x2 ;  /* 0x0000000502167c11 */ /* 0x000fe4000f8e10ff */
[C---:B------:R-:W-:Y:S02]  /*0260*/  LEA R24, R11.reuse, R24, 0x4 ;  /* 0x000000180b187211 */ /* 0x040fe400078e20ff */
[C---:B------:R-:W-:Y:S02]  /*0270*/  LEA R28, R11.reuse, R8, 0x4 ;  /* 0x000000080b1c7211 */ /* 0x040fe400078e20ff */
[----:B------:R-:W-:Y:S02]  /*0280*/  LEA R26, R11, R9, 0x4 ;  /* 0x000000090b1a7211 */ /* 0x000fe400078e20ff */
[----:B------:R-:W-:-:S02]  /*0290*/  MOV R27, R21 ;  /* 0x00000015001b7202 */ /* 0x000fc40000000f00 */
[----:B------:R-:W-:Y:S02]  /*02a0*/  LEA R23, R2, R7, 0x2 ;  /* 0x0000000702177211 */ /* 0x000fe400078e10ff */
[----:B------:R-:W-:Y:S02]  /*02b0*/  IADD3 R25, PT, PT, -R0, RZ, RZ ;  /* 0x000000ff00197210 */ /* 0x000fe40007ffe1ff */
[----:B------:R-:W-:-:S07]  /*02c0*/  LEA R20, R3, R22, 0x6 ;  /* 0x0000001603147211 */ /* 0x000fce00078e30ff */
.L_x_2:
[----:B------:R-:W0:Y:S08]  /*02d0*/  LDC.64 R16, c[0x0][0x380] ;  /* 0x0000e000ff107b82 */ /* 0x000e300000000a00 */
[----:B------:R-:W1:Y:S01]  /*02e0*/  LDC.64 R18, c[0x0][0x388] ;  /* 0x0000e200ff127b82 */ /* 0x000e620000000a00 */
[----:B0-----:R-:W-:-:S05]  /*02f0*/  IMAD.WIDE R16, R27, 0x4, R16 ;  /* 0x000000041b107825 */ /* 0x001fca00078e0210 */
[----:B------:R-:W2:Y:S01]  /*0300*/  LDG.E R10, desc[UR8][R16.64] ;  /* 0x00000008100a7981 */ /* 0x000ea2000c1e1900 */
[----:B-1----:R-:W-:-:S05]  /*0310*/  IMAD.WIDE R8, R24, 0x4, R18 ;  /* 0x0000000418087825 */ /* 0x002fca00078e0212 */
[----:B------:R-:W3:Y:S04]  /*0320*/  LDG.E R35, desc[UR8][R8.64] ;  /* 0x0000000808237981 */ /* 0x000ee8000c1e1900 */
[----:B--2---:R-:W-:Y:S04]  /*0330*/  STS [R23], R10 ;  /* 0x0000000a17007388 */ /* 0x004fe80000000800 */
[----:B---3--:R-:W-:Y:S01]  /*0340*/  STS [R20], R35 ;  /* 0x0000002314007388 */ /* 0x008fe20000000800 */
[----:B------:R-:W-:Y:S06]  /*0350*/  BAR.SYNC.DEFER_BLOCKING 0x0 ;  /* 0x0000000000007b1d */ /* 0x000fec0000010000 */
[----:B------:R-:W-:Y:S04]  /*0360*/  LDS R11, [R22] ;  /* 0x00000000160b7984 */ /* 0x000fe80000000800 */
[----:B------:R-:W0:Y:S04]  /*0370*/  LDS.128 R12, [R7] ;  /* 0x00000000070c7984 */ /* 0x000e280000000c00 */
[----:B------:R-:W1:Y:S04]  /*0380*/  LDS R37, [R22+0x40] ;  /* 0x0000400016257984 */ /* 0x000e680000000800 */
[----:B------:R-:W2:Y:S01]  /*0390*/  LDS R33, [R22+0x80] ;  /* 0x0000800016217984 */ /* 0x000ea20000000800 */
[----:B0-----:R-:W-:-:S03]  /*03a0*/  FFMA R32, R12, R11, R31 ;  /* 0x0000000b0c207223 */ /* 0x001fc6000000001f */
[----:B------:R-:W0:Y:S01]  /*03b0*/  LDS R12, [R22+0xc0] ;  /* 0x0000c000160c7984 */ /* 0x000e220000000800 */
[----:B-1----:R-:W-:-:S03]  /*03c0*/  FFMA R34, R37, R13, R32 ;  /* 0x0000000d25227223 */ /* 0x002fc60000000020 */
[----:B------:R-:W-:Y:S04]  /*03d0*/  LDS R13, [R22+0x100] ;  /* 0x00010000160d7984 */ /* 0x000fe80000000800 */
[----:B------:R-:W1:Y:S04]  /*03e0*/  LDS.128 R8, [R7+0x10] ;  /* 0x0000100007087984 */ /* 0x000e680000000c00 */
[----:B------:R-:W3:Y:S04]  /*03f0*/  LDS R32, [R22+0x140] ;  /* 0x0001400016207984 */ /* 0x000ee80000000800 */
[----:B------:R-:W4:Y:S01]  /*0400*/  LDS R31, [R22+0x180] ;  /* 0x00018000161f7984 */ /* 0x000f220000000800 */
[----:B--2---:R-:W-:-:S03]  /*0410*/  FFMA R33, R33, R14, R34 ;  /* 0x0000000e21217223 */ /* 0x004fc60000000022 */
[----:B------:R-:W-:Y:S04]  /*0420*/  LDS R37, [R22+0x340] ;  /* 0x0003400016257984 */ /* 0x000fe80000000800 */
[----:B------:R-:W-:Y:S01]  /*0430*/  LDS R34, [R22+0x3c0] ;  /* 0x0003c00016227984 */ /* 0x000fe20000000800 */
[----:B0-----:R-:W-:-:S03]  /*0440*/  FFMA R15, R12, R15, R33 ;  /* 0x0000000f0c0f7223 */ /* 0x001fc60000000021 */
[----:B------:R-:W-:Y:S01]  /*0450*/  LDS R33, [R22+0x240] ;  /* 0x0002400016217984 */ /* 0x000fe20000000800 */
[----:B-1----:R-:W-:-:S03]  /*0460*/  FFMA R13, R8, R13, R15 ;  /* 0x0000000d080d7223 */ /* 0x002fc6000000000f */
[----:B------:R-:W0:Y:S01]  /*0470*/  LDS R8, [R22+0x1c0] ;  /* 0x0001c00016087984 */ /* 0x000e220000000800 */
[----:B---3--:R-:W-:-:S03]  /*0480*/  FFMA R32, R32, R9, R13 ;  /* 0x0000000920207223 */ /* 0x008fc6000000000d */
[----:B------:R-:W-:Y:S04]  /*0490*/  LDS R9, [R22+0x200] ;  /* 0x0002000016097984 */ /* 0x000fe80000000800 */
[----:B------:R-:W1:Y:S01]  /*04a0*/  LDS.128 R12, [R7+0x20] ;  /* 0x00002000070c7984 */ /* 0x000e620000000c00 */
[----:B----4-:R-:W-:-:S03]  /*04b0*/  FFMA R31, R31, R10, R32 ;  /* 0x0000000a1f1f7223 */ /* 0x010fc60000000020 */
[----:B------:R-:W2:Y:S04]  /*04c0*/  LDS R32, [R22+0x280] ;  /* 0x0002800016207984 */ /* 0x000ea80000000800 */
[----:B------:R-:W3:Y:S01]  /*04d0*/  LDS R10, [R22+0x2c0] ;  /* 0x0002c000160a7984 */ /* 0x000ee20000000800 */
[----:B0-----:R-:W-:-:S03]  /*04e0*/  FFMA R11, R8, R11, R31 ;  /* 0x0000000b080b7223 */ /* 0x001fc6000000001f */
[----:B------:R-:W-:Y:S01]  /*04f0*/  LDS R31, [R22+0x380] ;  /* 0x00038000161f7984 */ /* 0x000fe20000000800 */
[----:B-1----:R-:W-:-:S03]  /*0500*/  FFMA R12, R12, R9, R11 ;  /* 0x000000090c0c7223 */ /* 0x002fc6000000000b */
[----:B------:R-:W-:Y:S01]  /*0510*/  LDS R9, [R22+0x300] ;  /* 0x0003000016097984 */ /* 0x000fe20000000800 */
[----:B------:R-:W-:-:S04]  /*0520*/  FFMA R13, R33, R13, R12 ;  /* 0x0000000d210d7223 */ /* 0x000fc8000000000c */
[----:B--2---:R-:W-:-:S04]  /*0530*/  FFMA R13, R32, R14, R13 ;  /* 0x0000000e200d7223 */ /* 0x004fc8000000000d */
[----:B---3--:R-:W-:Y:S02]  /*0540*/  FFMA R11, R10, R15, R13 ;  /* 0x0000000f0a0b7223 */ /* 0x008fe4000000000d */
[----:B------:R-:W0:Y:S01]  /*0550*/  LDS.128 R12, [R7+0x30] ;  /* 0x00003000070c7984 */ /* 0x000e220000000c00 */
[----:B------:R-:W-:Y:S01]  /*0560*/  IMAD.WIDE R32, R26, 0x4, R18 ;  /* 0x000000041a207825 */ /* 0x000fe200078e0212 */
[----:B------:R-:W-:Y:S06]  /*0570*/  BAR.SYNC.DEFER_BLOCKING 0x0 ;  /* 0x0000000000007b1d */ /* 0x000fec0000010000 */
[----:B------:R-:W2:Y:S04]  /*0580*/  LDG.E R33, desc[UR8][R32.64] ;  /* 0x0000000820217981 */ /* 0x000ea8000c1e1900 */
[----:B------:R-:W3:Y:S01]  /*0590*/  LDG.E R32, desc[UR8][R16.64+0x40] ;  /* 0x0000400810207981 */ /* 0x000ee2000c1e1900 */
[----:B0-----:R-:W-:-:S04]  /*05a0*/  FFMA R12, R12, R9, R11 ;  /* 0x000000090c0c7223 */ /* 0x001fc8000000000b */
[----:B------:R-:W-:-:S04]  /*05b0*/  FFMA R36, R37, R13, R12 ;  /* 0x0000000d25247223 */ /* 0x000fc8000000000c */
[----:B------:R-:W-:-:S04]  /*05c0*/  FFMA R31, R31, R14, R36 ;  /* 0x0000000e1f1f7223 */ /* 0x000fc80000000024 */
[----:B------:R-:W-:Y:S01]  /*05d0*/  FFMA R15, R34, R15, R31 ;  /* 0x0000000f220f7223 */ /* 0x000fe2000000001f */
[----:B---3--:R-:W-:Y:S04]  /*05e0*/  STS [R23], R32 ;  /* 0x0000002017007388 */ /* 0x008fe80000000800 */
[----:B--2---:R-:W-:Y:S01]  /*05f0*/  STS [R20], R33 ;  /* 0x0000002114007388 */ /* 0x004fe20000000800 */
[----:B------:R-:W-:Y:S06]  /*0600*/  BAR.SYNC.DEFER_BLOCKING 0x0 ;  /* 0x0000000000007b1d */ /* 0x000fec0000010000 */
[----:B------:R-:W-:Y:S04]  /*0610*/  LDS R35, [R22] ;  /* 0x0000000016237984 */ /* 0x000fe80000000800 */
[----:B------:R-:W0:Y:S04]  /*0620*/  LDS.128 R8, [R7] ;  /* 0x0000000007087984 */ /* 0x000e280000000c00 */
[----:B------:R-:W1:Y:S04]  /*0630*/  LDS R12, [R22+0x40] ;  /* 0x00004000160c7984 */ /* 0x000e680000000800 */
[----:B------:R-:W2:Y:S04]  /*0640*/  LDS R31, [R22+0x80] ;  /* 0x00008000161f7984 */ /* 0x000ea80000000800 */
[----:B------:R-:W-:Y:S04]  /*0650*/  LDS R32, [R22+0x140] ;  /* 0x0001400016207984 */ /* 0x000fe80000000800 */
[----:B------:R-:W-:Y:S04]  /*0660*/  LDS R33, [R22+0x180] ;  /* 0x0001800016217984 */ /* 0x000fe80000000800 */
[----:B------:R-:W-:Y:S01]  /*0670*/  LDS R37, [R22+0x340] ;  /* 0x0003400016257984 */ /* 0x000fe20000000800 */
[----:B0-----:R-:W-:-:S03]  /*0680*/  FFMA R15, R8, R35, R15 ;  /* 0x00000023080f7223 */ /* 0x001fc6000000000f */
[----:B------:R-:W0:Y:S01]  /*0690*/  LDS R8, [R22+0xc0] ;  /* 0x0000c00016087984 */ /* 0x000e220000000800 */
[----:B-1----:R-:W-:-:S03]  /*06a0*/  FFMA R34, R12, R9, R15 ;  /* 0x000000090c227223 */ /* 0x002fc6000000000f */
[----:B------:R-:W-:Y:S04]  /*06b0*/  LDS R9, [R22+0x100] ;  /* 0x0001000016097984 */ /* 0x000fe80000000800 */
[----:B------:R-:W1:Y:S01]  /*06c0*/  LDS.128 R12, [R7+0x10] ;  /* 0x00001000070c7984 */ /* 0x000e620000000c00 */
[----:B--2---:R-:W-:-:S03]  /*06d0*/  FFMA R31, R31, R10, R34 ;  /* 0x0000000a1f1f7223 */ /* 0x004fc60000000022 */
[----:B------:R-:W-:Y:S01]  /*06e0*/  LDS R34, [R22+0x3c0] ;  /* 0x0003c00016227984 */ /* 0x000fe20000000800 */
[----:B0-----:R-:W-:-:S03]  /*06f0*/  FFMA R11, R8, R11, R31 ;  /* 0x0000000b080b7223 */ /* 0x001fc6000000001f */
[----:B------:R-:W-:Y:S01]  /*0700*/  LDS R31, [R22+0x240] ;  /* 0x00024000161f7984 */ /* 0x000fe20000000800 */
[----:B-1----:R-:W-:-:S03]  /*0710*/  FFMA R9, R12, R9, R11 ;  /* 0x000000090c097223 */ /* 0x002fc6000000000b */
[----:B------:R-:W0:Y:S01]  /*0720*/  LDS R12, [R22+0x1c0] ;  /* 0x0001c000160c7984 */ /* 0x000e220000000800 */
[----:B------:R-:W-:-:S03]  /*0730*/  FFMA R32, R32, R13, R9 ;  /* 0x0000000d20207223 */ /* 0x000fc60000000009 */
[----:B------:R-:W-:Y:S04]  /*0740*/  LDS R13, [R22+0x200] ;  /* 0x00020000160d7984 */ /* 0x000fe80000000800 */
[----:B------:R-:W1:Y:S01]  /*0750*/  LDS.128 R8, [R7+0x20] ;  /* 0x0000200007087984 */ /* 0x000e620000000c00 */
[----:B------:R-:W-:-:S03]  /*0760*/  FFMA R33, R33, R14, R32 ;  /* 0x0000000e21217223 */ /* 0x000fc60000000020 */
[----:B------:R-:W2:Y:S04]  /*0770*/  LDS R32, [R22+0x280] ;  /* 0x0002800016207984 */ /* 0x000ea80000000800 */
[----:B------:R-:W3:Y:S01]  /*0780*/  LDS R14, [R22+0x2c0] ;  /* 0x0002c000160e7984 */ /* 0x000ee20000000800 */
[----:B0-----:R-:W-:-:S04]  /*0790*/  FFMA R15, R12, R15, R33 ;  /* 0x0000000f0c0f7223 */ /* 0x001fc80000000021 */
[----:B-1----:R-:W-:-:S04]  /*07a0*/  FFMA R8, R8, R13, R15 ;  /* 0x0000000d08087223 */ /* 0x002fc8000000000f */
[----:B------:R-:W-:Y:S02]  /*07b0*/  FFMA R9, R31, R9, R8 ;  /* 0x000000091f097223 */ /* 0x000fe40000000008 */
[----:B------:R-:W-:Y:S02]  /*07c0*/  LDS R31, [R22+0x380] ;  /* 0x00038000161f7984 */ /* 0x000fe40000000800 */
[----:B--2---:R-:W-:Y:S02]  /*07d0*/  FFMA R13, R32, R10, R9 ;  /* 0x0000000a200d7223 */ /* 0x004fe40000000009 */
[----:B------:R-:W-:Y:S02]  /*07e0*/  LDS R9, [R22+0x300] ;  /* 0x0003000016097984 */ /* 0x000fe40000000800 */
        /* <DEDUP_REMOVED lines=10> */
[----:B------:R-:W-:Y:S01]  /*0890*/  IMAD.WIDE R18, R30, 0x4, R18 ;  /* 0x000000041e127825 */ /* 0x000fe200078e0212 */
        /* <DEDUP_REMOVED lines=8> */
[----:B------:R-:W-:Y:S01]  /*0920*/  LDS R34, [R22+0x340] ;  /* 0x0003400016227984 */ /* 0x000fe20000000800 */
[----:B0-----:R-:W-:-:S03]  /*0930*/  FFMA R15, R8, R35, R15 ;  /* 0x00000023080f7223 */ /* 0x001fc6000000000f */
[----:B------:R-:W0:Y:S01]  /*0940*/  LDS R35, [R22+0xc0] ;  /* 0x0000c00016237984 */ /* 0x000e220000000800 */
[----:B-1----:R-:W-:-:S03]  /*0950*/  FFMA R32, R12, R9, R15 ;  /* 0x000000090c207223 */ /* 0x002fc6000000000f */
[----:B------:R-:W-:Y:S04]  /*0960*/  LDS R9, [R22+0x100] ;  /* 0x0001000016097984 */ /* 0x000fe80000000800 */
[----:B------:R-:W1:Y:S04]  /*0970*/  LDS.128 R12, [R7+0x10] ;  /* 0x00001000070c7984 */ /* 0x000e680000000c00 */
[----:B------:R-:W3:Y:S01]  /*0980*/  LDS R8, [R22+0x140] ;  /* 0x0001400016087984 */ /* 0x000ee20000000800 */
[----:B--2---:R-:W-:-:S03]  /*0990*/  FFMA R10, R31, R10, R32 ;  /* 0x0000000a1f0a7223 */ /* 0x004fc60000000020 */
[----:B------:R-:W2:Y:S01]  /*09a0*/  LDS R31, [R22+0x180] ;  /* 0x00018000161f7984 */ /* 0x000ea20000000800 */
[----:B0-----:R-:W-:-:S03]  /*09b0*/  FFMA R11, R35, R11, R10 ;  /* 0x0000000b230b7223 */ /* 0x001fc6000000000a */
[----:B------:R-:W-:Y:S01]  /*09c0*/  LDS R35, [R22+0x240] ;  /* 0x0002400016237984 */ /* 0x000fe20000000800 */
[----:B-1----:R-:W-:-:S03]  /*09d0*/  FFMA R9, R12, R9, R11 ;  /* 0x000000090c097223 */ /* 0x002fc6000000000b */
[----:B------:R-:W0:Y:S01]  /*09e0*/  LDS R12, [R22+0x1c0] ;  /* 0x0001c000160c7984 */ /* 0x000e220000000800 */
[----:B---3--:R-:W-:-:S03]  /*09f0*/  FFMA R32, R8, R13, R9 ;  /* 0x0000000d08207223 */ /* 0x008fc60000000009 */
[----:B------:R-:W1:Y:S04]  /*0a00*/  LDS.128 R8, [R7+0x20] ;  /* 0x0000200007087984 */ /* 0x000e680000000c00 */
[----:B------:R-:W3:Y:S01]  /*0a10*/  LDS R13, [R22+0x280] ;  /* 0x00028000160d7984 */ /* 0x000ee20000000800 */
[----:B--2---:R-:W-:-:S03]  /*0a20*/  FFMA R31, R31, R14, R32 ;  /* 0x0000000e1f1f7223 */ /* 0x004fc60000000020 */
[----:B------:R-:W-:Y:S01]  /*0a30*/  LDS R32, [R22+0x3c0] ;  /* 0x0003c00016207984 */ /* 0x000fe20000000800 */
[----:B0-----:R-:W-:-:S04]  /*0a40*/  FFMA R15, R12, R15, R31 ;  /* 0x0000000f0c0f7223 */ /* 0x001fc8000000001f */
[----:B-1----:R-:W-:Y:S02]  /*0a50*/  FFMA R8, R8, R33, R15 ;  /* 0x0000002108087223 */ /* 0x002fe4000000000f */
[----:B------:R-:W-:Y:S02]  /*0a60*/  LDS R33, [R22+0x380] ;  /* 0x0003800016217984 */ /* 0x000fe40000000800 */
[----:B------:R-:W-:Y:S02]  /*0a70*/  FFMA R12, R35, R9, R8 ;  /* 0x00000009230c7223 */ /* 0x000fe40000000008 */
[----:B------:R-:W0:Y:S02]  /*0a80*/  LDS R8, [R22+0x2c0] ;  /* 0x0002c00016087984 */ /* 0x000e240000000800 */
[----:B---3--:R-:W-:Y:S02]  /*0a90*/  FFMA R9, R13, R10, R12 ;  /* 0x0000000a0d097223 */ /* 0x008fe4000000000c */
[----:B------:R-:W-:Y:S04]  /*0aa0*/  LDS R35, [R22+0x300] ;  /* 0x0003000016237984 */ /* 0x000fe80000000800 */
[----:B------:R-:W1:Y:S01]  /*0ab0*/  LDS.128 R12, [R7+0x30] ;  /* 0x00003000070c7984 */ /* 0x000e620000000c00 */
[----:B------:R-:W-:Y:S06]  /*0ac0*/  BAR.SYNC.DEFER_BLOCKING 0x0 ;  /* 0x0000000000007b1d */ /* 0x000fec0000010000 */
[----:B------:R0:W2:Y:S04]  /*0ad0*/  LDG.E R16, desc[UR8][R16.64+0xc0] ;  /* 0x0000c00810107981 */ /* 0x0000a8000c1e1900 */
[----:B------:R-:W3:Y:S01]  /*0ae0*/  LDG.E R19, desc[UR8][R18.64] ;  /* 0x0000000812137981 */ /* 0x000ee2000c1e1900 */
[----:B0-----:R-:W-:-:S04]  /*0af0*/  FFMA R17, R8, R11, R9 ;  /* 0x0000000b08117223 */ /* 0x001fc80000000009 */
[----:B-1----:R-:W-:-:S04]  /*0b00*/  FFMA R35, R12, R35, R17 ;  /* 0x000000230c237223 */ /* 0x002fc80000000011 */
[----:B------:R-:W-:-:S04]  /*0b10*/  FFMA R34, R34, R13, R35 ;  /* 0x0000000d22227223 */ /* 0x000fc80000000023 */
[----:B------:R-:W-:-:S04]  /*0b20*/  FFMA R33, R33, R14, R34 ;  /* 0x0000000e21217223 */ /* 0x000fc80000000022 */
[----:B------:R-:W-:Y:S01]  /*0b30*/  FFMA R17, R32, R15, R33 ;  /* 0x0000000f20117223 */ /* 0x000fe20000000021 */
[----:B------:R-:W-:-:S04]  /*0b40*/  IADD3 R25, PT, PT, R25, 0x4, RZ ;  /* 0x0000000419197810 */ /* 0x000fc80007ffe0ff */
[----:B------:R-:W-:Y:S02]  /*0b50*/  ISETP.NE.AND P0, PT, R25, RZ, PT ;  /* 0x000000ff1900720c */ /* 0x000fe40003f05270 */
[----:B------:R-:W-:Y:S02]  /*0b60*/  IADD3 R27, PT, PT, R27, 0x40, RZ ;  /* 0x000000401b1b7810 */ /* 0x000fe40007ffe0ff */
[C---:B------:R-:W-:Y:S02]  /*0b70*/  LEA R30, R5.reuse, R30, 0x6 ;  /* 0x0000001e051e7211 */ /* 0x040fe400078e30ff */
[C---:B------:R-:W-:Y:S02]  /*0b80*/  LEA R28, R5.reuse, R28, 0x6 ;  /* 0x0000001c051c7211 */ /* 0x040fe400078e30ff */
[C---:B------:R-:W-:Y:S02]  /*0b90*/  LEA R26, R5.reuse, R26, 0x6 ;  /* 0x0000001a051a7211 */ /* 0x040fe400078e30ff */
[----:B------:R-:W-:Y:S01]  /*0ba0*/  LEA R24, R5, R24, 0x6 ;  /* 0x0000001805187211 */ /* 0x000fe200078e30ff */
[----:B--2---:R-:W-:Y:S04]  /*0bb0*/  STS [R23], R16 ;  /* 0x0000001017007388 */ /* 0x004fe80000000800 */
[----:B---3--:R-:W-:Y:S01]  /*0bc0*/  STS [R20], R19 ;  /* 0x0000001314007388 */ /* 0x008fe20000000800 */
[----:B------:R-:W-:Y:S06]  /*0bd0*/  BAR.SYNC.DEFER_BLOCKING 0x0 ;  /* 0x0000000000007b1d */ /* 0x000fec0000010000 */
[----:B------:R-:W-:Y:S04]  /*0be0*/  LDS R31, [R22] ;  /* 0x00000000161f7984 */ /* 0x000fe80000000800 */
[----:B------:R-:W0:Y:S04]  /*0bf0*/  LDS.128 R8, [R7] ;  /* 0x0000000007087984 */ /* 0x000e280000000c00 */
[----:B------:R-:W1:Y:S04]  /*0c00*/  LDS R36, [R22+0x40] ;  /* 0x0000400016247984 */ /* 0x000e680000000800 */
[----:B------:R-:W2:Y:S04]  /*0c10*/  LDS R37, [R22+0x80] ;  /* 0x0000800016257984 */ /* 0x000ea80000000800 */
[----:B------:R-:W3:Y:S04]  /*0c20*/  LDS R34, [R22+0xc0] ;  /* 0x0000c00016227984 */ /* 0x000ee80000000800 */
[----:B------:R-:W-:Y:S04]  /*0c30*/  LDS R33, [R22+0x100] ;  /* 0x0001000016217984 */ /* 0x000fe80000000800 */
[----:B------:R-:W4:Y:S04]  /*0c40*/  LDS.128 R12, [R7+0x10] ;  /* 0x00001000070c7984 */ /* 0x000f280000000c00 */
[----:B------:R-:W5:Y:S04]  /*0c50*/  LDS R32, [R22+0x140] ;  /* 0x0001400016207984 */ /* 0x000f680000000800 */
[----:B------:R-:W5:Y:S01]  /*0c60*/  LDS R35, [R22+0x180] ;  /* 0x0001800016237984 */ /* 0x000f620000000800 */
[----:B0-----:R-:W-:-:S03]  /*0c70*/  FFMA R17, R8, R31, R17 ;  /* 0x0000001f08117223 */ /* 0x001fc60000000011 */
[----:B------:R-:W0:Y:S01]  /*0c80*/  LDS R8, [R22+0x1c0] ;  /* 0x0001c00016087984 */ /* 0x000e220000000800 */
[----:B-1----:R-:W-:-:S03]  /*0c90*/  FFMA R36, R36, R9, R17 ;  /* 0x0000000924247223 */ /* 0x002fc60000000011 */
[----:B------:R-:W-:Y:S04]  /*0ca0*/  LDS R31, [R22+0x200] ;  /* 0x00020000161f7984 */ /* 0x000fe80000000800 */
[----:B------:R-:W1:Y:S01]  /*0cb0*/  LDS.128 R16, [R7+0x20] ;  /* 0x0000200007107984 */ /* 0x000e620000000c00 */
[----:B--2---:R-:W-:-:S04]  /*0cc0*/  FFMA R37, R37, R10, R36 ;  /* 0x0000000a25257223 */ /* 0x004fc80000000024 */
[----:B---3--:R-:W-:-:S04]  /*0cd0*/  FFMA R11, R34, R11, R37 ;  /* 0x0000000b220b7223 */ /* 0x008fc80000000025 */
[----:B----4-:R-:W-:Y:S02]  /*0ce0*/  FFMA R11, R12, R33, R11 ;  /* 0x000000210c0b7223 */ /* 0x010fe4000000000b */
[----:B------:R-:W2:Y:S02]  /*0cf0*/  LDS R12, [R22+0x240] ;  /* 0x00024000160c7984 */ /* 0x000ea40000000800 */
[----:B-----5:R-:W-:Y:S02]  /*0d00*/  FFMA R32, R32, R13, R11 ;  /* 0x0000000d20207223 */ /* 0x020fe4000000000b */
[----:B------:R-:W3:Y:S02]  /*0d10*/  LDS R13, [R22+0x280] ;  /* 0x00028000160d7984 */ /* 0x000ee40000000800 */
[----:B------:R-:W-:Y:S02]  /*0d20*/  FFMA R35, R35, R14, R32 ;  /* 0x0000000e23237223 */ /* 0x000fe40000000020 */
[----:B------:R-:W4:Y:S04]  /*0d30*/  LDS R14, [R22+0x2c0] ;  /* 0x0002c000160e7984 */ /* 0x000f280000000800 */
[----:B------:R-:W-:Y:S01]  /*0d40*/  LDS R32, [R22+0x340] ;  /* 0x0003400016207984 */ /* 0x000fe20000000800 */
[----:B0-----:R-:W-:-:S03]  /*0d50*/  FFMA R35, R8, R15, R35 ;  /* 0x0000000f08237223 */ /* 0x001fc60000000023 */
[----:B------:R-:W-:Y:S04]  /*0d60*/  LDS R15, [R22+0x300] ;  /* 0x00030000160f7984 */ /* 0x000fe80000000800 */
[----:B------:R-:W0:Y:S01]  /*0d70*/  LDS.128 R8, [R7+0x30] ;  /* 0x0000300007087984 */ /* 0x000e220000000c00 */
[----:B-1----:R-:W-:-:S03]  /*0d80*/  FFMA R35, R16, R31, R35 ;  /* 0x0000001f10237223 */ /* 0x002fc60000000023 */
[----:B------:R-:W1:Y:S04]  /*0d90*/  LDS R31, [R22+0x380] ;  /* 0x00038000161f7984 */ /* 0x000e680000000800 */
[----:B------:R-:W5:Y:S01]  /*0da0*/  LDS R16, [R22+0x3c0] ;  /* 0x0003c00016107984 */ /* 0x000f620000000800 */
[----:B--2---:R-:W-:-:S04]  /*0db0*/  FFMA R12, R12, R17, R35 ;  /* 0x000000110c0c7223 */ /* 0x004fc80000000023 */
[----:B---3--:R-:W-:-:S04]  /*0dc0*/  FFMA R13, R13, R18, R12 ;  /* 0x000000120d0d7223 */ /* 0x008fc8000000000c */
[----:B----4-:R-:W-:-:S04]  /*0dd0*/  FFMA R13, R14, R19, R13 ;  /* 0x000000130e0d7223 */ /* 0x010fc8000000000d */
[----:B0-----:R-:W-:-:S04]  /*0de0*/  FFMA R13, R8, R15, R13 ;  /* 0x0000000f080d7223 */ /* 0x001fc8000000000d */
[----:B------:R-:W-:-:S04]  /*0df0*/  FFMA R32, R32, R9, R13 ;  /* 0x0000000920207223 */ /* 0x000fc8000000000d */
[----:B-1----:R-:W-:-:S04]  /*0e00*/  FFMA R31, R31, R10, R32 ;  /* 0x0000000a1f1f7223 */ /* 0x002fc80000000020 */
[----:B-----5:R-:W-:Y:S01]  /*0e10*/  FFMA R31, R16, R11, R31 ;  /* 0x0000000b101f7223 */ /* 0x020fe2000000001f */
[----:B------:R-:W-:Y:S06]  /*0e20*/  BAR.SYNC.DEFER_BLOCKING 0x0 ;  /* 0x0000000000007b1d */ /* 0x000fec0000010000 */
[----:B------:R-:W-:Y:S05]  /*0e30*/  @P0 BRA `(.L_x_2) ;  /* 0xfffffff400240947 */ /* 0x000fea000383ffff */
.L_x_1:
[----:B------:R-:W-:-:S13]  /*0e40*/  LOP3.LUT P0, R8, R29, 0x3, RZ, 0xc0, !PT ;  /* 0x000000031d087812 */ /* 0x000fda000780c0ff */
[----:B------:R-:W-:Y:S05]  /*0e50*/  @!P0 BRA `(.L_x_0) ;  /* 0x00000008007c8947 */ /* 0x000fea0003800000 */
[----:B------:R-:W-:Y:S02]  /*0e60*/  ISETP.NE.AND P0, PT, R8, 0x1, PT ;  /* 0x000000010800780c */ /* 0x000fe40003f05270 */
[----:B------:R-:W-:-:S04]  /*0e70*/  LOP3.LUT R29, R29, 0x1, RZ, 0xc0, !PT ;  /* 0x000000011d1d7812 */ /* 0x000fc800078ec0ff */
[----:B------:R-:W-:-:S07]  /*0e80*/  ISETP.NE.U32.AND P1, PT, R29, 0x1, PT ;  /* 0x000000011d00780c */ /* 0x000fce0003f25070 */
[----:B------:R-:W-:Y:S06]  /*0e90*/  @!P0 BRA `(.L_x_3) ;  /* 0x0000000400908947 */ /* 0x000fec0003800000 */
[----:B------:R-:W0:Y:S01]  /*0ea0*/  LDC.64 R22, c[0x0][0x380] ;  /* 0x0000e000ff167b82 */ /* 0x000e220000000a00 */
[C---:B------:R-:W-:Y:S02]  /*0eb0*/  LEA R18, R0.reuse, R3, 0x4 ;  /* 0x0000000300127211 */ /* 0x040fe400078e20ff */
[----:B------:R-:W-:-:S03]  /*0ec0*/  LEA R9, R0, R21, 0x4 ;  /* 0x0000001500097211 */ /* 0x000fc600078e20ff */
[----:B------:R-:W-:Y:S02]  /*0ed0*/  IMAD R13, R18, R5, R4 ;  /* 0x00000005120d7224 */ /* 0x000fe400078e0204 */
[----:B------:R-:W1:Y:S01]  /*0ee0*/  LDC.64 R16, c[0x0][0x388] ;  /* 0x0000e200ff107b82 */ /* 0x000e620000000a00 */
[----:B0-----:R-:W-:-:S05]  /*0ef0*/  IMAD.WIDE R22, R9, 0x4, R22 ;  /* 0x0000000409167825 */ /* 0x001fca00078e0216 */
[----:B------:R-:W2:Y:S01]  /*0f00*/  LDG.E R19, desc[UR8][R22.64] ;  /* 0x0000000816137981 */ /* 0x000ea2000c1e1900 */
[----:B-1----:R-:W-:-:S05]  /*0f10*/  IMAD.WIDE R12, R13, 0x4, R16 ;  /* 0x000000040d0c7825 */ /* 0x002fca00078e0210 */
[----:B------:R-:W3:Y:S01]  /*0f20*/  LDG.E R25, desc[UR8][R12.64] ;  /* 0x000000080c197981 */ /* 0x000ee2000c1e1900 */
[----:B------:R-:W-:-:S04]  /*0f30*/  UIADD3 UR5, UPT, UPT, UR4, 0x400, URZ ;  /* 0x0000040004057890 */ /* 0x000fc8000fffe0ff */
[----:B------:R-:W-:Y:S01]  /*0f40*/  ULEA UR5, UR6, UR5, 0x18 ;  /* 0x0000000506057291 */ /* 0x000fe2000f8ec0ff */
[----:B------:R-:W-:-:S05]  /*0f50*/  LEA R30, R2, R7, 0x2 ;  /* 0x00000007021e7211 */ /* 0x000fca00078e10ff */
[----:B------:R-:W-:-:S04]  /*0f60*/  LEA R20, R2, UR5, 0x2 ;  /* 0x0000000502147c11 */ /* 0x000fc8000f8e10ff */
[----:B------:R-:W-:Y:S02]  /*0f70*/  LEA R32, R3, R20, 0x6 ;  /* 0x0000001403207211 */ /* 0x000fe400078e30ff */
[----:B------:R-:W-:Y:S01]  /*0f80*/  IADD3 R18, PT, PT, R18, 0x10, RZ ;  /* 0x0000001012127810 */ /* 0x000fe20007ffe0ff */
        /* <DEDUP_REMOVED lines=11> */
[----:B------:R-:W5:Y:S04]  /*1040*/  LDS R19, [R20+0x180] ;  /* 0x0001800014137984 */ /* 0x000f680000000800 */
[----:B------:R-:W5:Y:S04]  /*1050*/  LDS R24, [R20+0x1c0] ;  /* 0x0001c00014187984 */ /* 0x000f680000000800 */
[----:B------:R-:W-:Y:S01]  /*1060*/  LDS R36, [R20+0x240] ;  /* 0x0002400014247984 */ /* 0x000fe20000000800 */
[----:B0-----:R-:W-:-:S03]  /*1070*/  FFMA R8, R8, R27, R31 ;  /* 0x0000001b08087223 */ /* 0x001fc6000000001f */
[----:B------:R-:W-:Y:S01]  /*1080*/  LDS R27, [R20+0x200] ;  /* 0x00020000141b7984 */ /* 0x000fe20000000800 */
[----:B-1----:R-:W-:-:S03]  /*1090*/  FFMA R9, R29, R9, R8 ;  /* 0x000000091d097223 */ /* 0x002fc60000000008 */
[----:B------:R-:W-:Y:S01]  /*10a0*/  LDS R29, [R20+0x300] ;  /* 0x00030000141d7984 */ /* 0x000fe20000000800 */
[----:B--2---:R-:W-:-:S03]  /*10b0*/  FFMA R10, R28, R10, R9 ;  /* 0x0000000a1c0a7223 */ /* 0x004fc60000000009 */
[----:B------:R-:W-:Y:S01]  /*10c0*/  LDS R31, [R20+0x380] ;  /* 0x00038000141f7984 */ /* 0x000fe20000000800 */
[----:B---3--:R-:W-:-:S03]  /*10d0*/  FFMA R11, R33, R11, R10 ;  /* 0x0000000b210b7223 */ /* 0x008fc6000000000a */
[----:B------:R-:W-:Y:S04]  /*10e0*/  LDS R33, [R20+0x280] ;  /* 0x0002800014217984 */ /* 0x000fe80000000800 */
[----:B------:R-:W-:Y:S01]  /*10f0*/  LDS R28, [R20+0x3c0] ;  /* 0x0003c000141c7984 */ /* 0x000fe20000000800 */
[----:B----4-:R-:W-:-:S03]  /*1100*/  FFMA R11, R12, R34, R11 ;  /* 0x000000220c0b7223 */ /* 0x010fc6000000000b */
[----:B------:R-:W-:Y:S01]  /*1110*/  LDS R34, [R20+0x2c0] ;  /* 0x0002c00014227984 */ /* 0x000fe20000000800 */
[----:B-----5:R-:W-:Y:S01]  /*1120*/  FFMA R26, R26, R13, R11 ;  /* 0x0000000d1a1a7223 */ /* 0x020fe2000000000b */
[----:B------:R-:W-:Y:S02]  /*1130*/  IMAD R13, R18, R5, R4 ;  /* 0x00000005120d7224 */ /* 0x000fe400078e0204 */
[----:B------:R-:W0:Y:S01]  /*1140*/  LDS.128 R8, [R7+0x20] ;  /* 0x0000200007087984 */ /* 0x000e220000000c00 */
[----:B------:R-:W-:Y:S01]  /*1150*/  FFMA R19, R19, R14, R26 ;  /* 0x0000000e13137223 */ /* 0x000fe2000000001a */
[----:B------:R-:W-:Y:S02]  /*1160*/  IMAD.WIDE R12, R13, 0x4, R16 ;  /* 0x000000040d0c7825 */ /* 0x000fe400078e0210 */
[----:B------:R-:W-:Y:S02]  /*1170*/  LDS R26, [R20+0x340] ;  /* 0x00034000141a7984 */ /* 0x000fe40000000800 */
[----:B------:R-:W-:-:S02]  /*1180*/  FFMA R35, R24, R15, R19 ;  /* 0x0000000f18237223 */ /* 0x000fc40000000013 */
[----:B------:R-:W1:Y:S01]  /*1190*/  LDS.128 R16, [R7+0x30] ;  /* 0x0000300007107984 */ /* 0x000e620000000c00 */
[----:B------:R-:W-:Y:S06]  /*11a0*/  BAR.SYNC.DEFER_BLOCKING 0x0 ;  /* 0x0000000000007b1d */ /* 0x000fec0000010000 */
[----:B------:R-:W2:Y:S04]  /*11b0*/  LDG.E R23, desc[UR8][R22.64+0x40] ;  /* 0x0000400816177981 */ /* 0x000ea8000c1e1900 */
[----:B------:R-:W3:Y:S01]  /*11c0*/  LDG.E R37, desc[UR8][R12.64] ;  /* 0x000000080c257981 */ /* 0x000ee2000c1e1900 */
[----:B0-----:R-:W-:-:S04]  /*11d0*/  FFMA R35, R8, R27, R35 ;  /* 0x0000001b08237223 */ /* 0x001fc80000000023 */
[----:B------:R-:W-:-:S04]  /*11e0*/  FFMA R36, R36, R9, R35 ;  /* 0x0000000924247223 */ /* 0x000fc80000000023 */
[----:B------:R-:W-:-:S04]  /*11f0*/  FFMA R33, R33, R10, R36 ;  /* 0x0000000a21217223 */ /* 0x000fc80000000024 */
[----:B------:R-:W-:-:S04]  /*1200*/  FFMA R33, R34, R11, R33 ;  /* 0x0000000b22217223 */ /* 0x000fc80000000021 */
[----:B-1----:R-:W-:-:S04]  /*1210*/  FFMA R29, R16, R29, R33 ;  /* 0x0000001d101d7223 */ /* 0x002fc80000000021 */
[----:B------:R-:W-:-:S04]  /*1220*/  FFMA R26, R26, R17, R29 ;  /* 0x000000111a1a7223 */ /* 0x000fc8000000001d */
[----:B------:R-:W-:-:S04]  /*1230*/  FFMA R31, R31, R18, R26 ;  /* 0x000000121f1f7223 */ /* 0x000fc8000000001a */
[----:B------:R-:W-:Y:S01]  /*1240*/  FFMA R33, R28, R19, R31 ;  /* 0x000000131c217223 */ /* 0x000fe2000000001f */
        /* <DEDUP_REMOVED lines=14> */
[----:B------:R-:W-:Y:S04]  /*1330*/  LDS R31, [R20+0x200] ;  /* 0x00020000141f7984 */ /* 0x000fe80000000800 */
[----:B------:R-:W5:Y:S01]  /*1340*/  LDS.128 R16, [R7+0x20] ;  /* 0x0000200007107984 */ /* 0x000f620000000c00 */
[----:B0-----:R-:W-:-:S03]  /*1350*/  FFMA R25, R12, R25, R33 ;  /* 0x000000190c197223 */ /* 0x001fc60000000021 */
[----:B------:R-:W0:Y:S01]  /*1360*/  LDS R28, [R20+0x240] ;  /* 0x00024000141c7984 */ /* 0x000e220000000800 */
[----:B-1----:R-:W-:-:S03]  /*1370*/  FFMA R24, R24, R13, R25 ;  /* 0x0000000d18187223 */ /* 0x002fc60000000019 */
[----:B------:R-:W1:Y:S01]  /*1380*/  LDS R25, [R20+0x280] ;  /* 0x0002800014197984 */ /* 0x000e620000000800 */
[----:B--2---:R-:W-:-:S03]  /*1390*/  FFMA R27, R27, R14, R24 ;  /* 0x0000000e1b1b7223 */ /* 0x004fc60000000018 */
[----:B------:R-:W2:Y:S01]  /*13a0*/  LDS R24, [R20+0x2c0] ;  /* 0x0002c00014187984 */ /* 0x000ea20000000800 */
[----:B---3--:R-:W-:-:S03]  /*13b0*/  FFMA R33, R22, R15, R27 ;  /* 0x0000000f16217223 */ /* 0x008fc6000000001b */
[----:B------:R-:W-:Y:S04]  /*13c0*/  LDS R27, [R20+0x300] ;  /* 0x00030000141b7984 */ /* 0x000fe80000000800 */
[----:B------:R-:W3:Y:S01]  /*13d0*/  LDS.128 R12, [R7+0x30] ;  /* 0x00003000070c7984 */ /* 0x000ee20000000c00 */
[----:B----4-:R-:W-:-:S03]  /*13e0*/  FFMA R33, R8, R23, R33 ;  /* 0x0000001708217223 */ /* 0x010fc60000000021 */
[----:B------:R-:W4:Y:S04]  /*13f0*/  LDS R22, [R20+0x340] ;  /* 0x0003400014167984 */ /* 0x000f280000000800 */
[----:B------:R-:W4:Y:S01]  /*1400*/  LDS R23, [R20+0x380] ;  /* 0x0003800014177984 */ /* 0x000f220000000800 */
[----:B-----5:R-:W-:-:S03]  /*1410*/  FFMA R30, R30, R9, R33 ;  /* 0x000000091e1e7223 */ /* 0x020fc60000000021 */
[----:B------:R-:W5:Y:S01]  /*1420*/  LDS R8, [R20+0x3c0] ;  /* 0x0003c00014087984 */ /* 0x000f620000000800 */
[----:B------:R-:W-:-:S04]  /*1430*/  FFMA R29, R29, R10, R30 ;  /* 0x0000000a1d1d7223 */ /* 0x000fc8000000001e */
[----:B------:R-:W-:-:S04]  /*1440*/  FFMA R11, R26, R11, R29 ;  /* 0x0000000b1a0b7223 */ /* 0x000fc8000000001d */
[----:B------:R-:W-:-:S04]  /*1450*/  FFMA R11, R16, R31, R11 ;  /* 0x0000001f100b7223 */ /* 0x000fc8000000000b */
[----:B0-----:R-:W-:-:S04]  /*1460*/  FFMA R28, R28, R17, R11 ;  /* 0x000000111c1c7223 */ /* 0x001fc8000000000b */
[----:B-1----:R-:W-:-:S04]  /*1470*/  FFMA R25, R25, R18, R28 ;  /* 0x0000001219197223 */ /* 0x002fc8000000001c */
[----:B--2---:R-:W-:-:S04]  /*1480*/  FFMA R19, R24, R19, R25 ;  /* 0x0000001318137223 */ /* 0x004fc80000000019 */
[----:B---3--:R-:W-:-:S04]  /*1490*/  FFMA R19, R12, R27, R19 ;  /* 0x0000001b0c137223 */ /* 0x008fc80000000013 */
[----:B----4-:R-:W-:-:S04]  /*14a0*/  FFMA R22, R22, R13, R19 ;  /* 0x0000000d16167223 */ /* 0x010fc80000000013 */
[----:B------:R-:W-:-:S04]  /*14b0*/  FFMA R23, R23, R14, R22 ;  /* 0x0000000e17177223 */ /* 0x000fc80000000016 */
[----:B-----5:R-:W-:Y:S01]  /*14c0*/  FFMA R31, R8, R15, R23 ;  /* 0x0000000f081f7223 */ /* 0x020fe20000000017 */
[----:B------:R-:W-:Y:S06]  /*14d0*/  BAR.SYNC.DEFER_BLOCKING 0x0 ;  /* 0x0000000000007b1d */ /* 0x000fec0000010000 */
.L_x_3:
[----:B------:R-:W-:Y:S05]  /*14e0*/  @P1 BRA `(.L_x_0) ;  /* 0x0000000000d81947 */ /* 0x000fea0003800000 */
[----:B------:R-:W0:Y:S01]  /*14f0*/  LDC.64 R8, c[0x0][0x380] ;  /* 0x0000e000ff087b82 */ /* 0x000e220000000a00 */
[C---:B------:R-:W-:Y:S02]  /*1500*/  LEA R10, R0.reuse, R3, 0x4 ;  /* 0x00000003000a7211 */ /* 0x040fe400078e20ff */
[----:B------:R-:W-:-:S03]  /*1510*/  LEA R21, R0, R21, 0x4 ;  /* 0x0000001500157211 */ /* 0x000fc600078e20ff */
[----:B------:R-:W-:Y:S02]  /*1520*/  IMAD R11, R10, R5, R4 ;  /* 0x000000050a0b7224 */ /* 0x000fe400078e0204 */
[----:B------:R-:W1:Y:S01]  /*1530*/  LDC.64 R12, c[0x0][0x388] ;  /* 0x0000e200ff0c7b82 */ /* 0x000e620000000a00 */
[----:B0-----:R-:W-:-:S05]  /*1540*/  IMAD.WIDE R8, R21, 0x4, R8 ;  /* 0x0000000415087825 */ /* 0x001fca00078e0208 */
[----:B------:R-:W2:Y:S01]  /*1550*/  LDG.E R14, desc[UR8][R8.64] ;  /* 0x00000008080e7981 */ /* 0x000ea2000c1e1900 */
[----:B-1----:R-:W-:-:S06]  /*1560*/  IMAD.WIDE R12, R11, 0x4, R12 ;  /* 0x000000040b0c7825 */ /* 0x002fcc00078e020c */
[----:B------:R-:W3:Y:S01]  /*1570*/  LDG.E R12, desc[UR8][R12.64] ;  /* 0x000000080c0c7981 */ /* 0x000ee2000c1e1900 */
[----:B------:R-:W-:-:S04]  /*1580*/  UIADD3 UR4, UPT, UPT, UR4, 0x400, URZ ;  /* 0x0000040004047890 */ /* 0x000fc8000fffe0ff */
[----:B------:R-:W-:Y:S01]  /*1590*/  ULEA UR4, UR6, UR4, 0x18 ;  /* 0x0000000406047291 */ /* 0x000fe2000f8ec0ff */
[----:B------:R-:W-:-:S05]  /*15a0*/  LEA R15, R2, R7, 0x2 ;  /* 0x00000007020f7211 */ /* 0x000fca00078e10ff */
[----:B------:R-:W-:-:S04]  /*15b0*/  LEA R0, R2, UR4, 0x2 ;  /* 0x0000000402007c11 */ /* 0x000fc8000f8e10ff */
        /* <DEDUP_REMOVED lines=26> */
[----:B------:R-:W4:Y:S01]  /*1760*/  LDS R10, [R0+0x340] ;  /* 0x00034000000a7984 */ /* 0x000f220000000800 */
[----:B-----5:R-:W-:-:S03]  /*1770*/  FFMA R2, R2, R17, R3 ;  /* 0x0000001102027223 */ /* 0x020fc60000000003 */
[----:B------:R-:W5:Y:S04]  /*1780*/  LDS R16, [R0+0x380] ;  /* 0x0003800000107984 */ /* 0x000f680000000800 */
        /* <DEDUP_REMOVED lines=9> */
[----:B-----5:R-:W-:-:S04]  /*1820*/  FFMA R16, R16, R30, R9 ;  /* 0x0000001e10107223 */ /* 0x020fc80000000009 */
[----:B------:R-:W-:Y:S01]  /*1830*/  FFMA R31, R3, R31, R16 ;  /* 0x0000001f031f7223 */ /* 0x000fe20000000010 */
[----:B------:R-:W-:Y:S06]  /*1840*/  BAR.SYNC.DEFER_BLOCKING 0x0 ;  /* 0x0000000000007b1d */ /* 0x000fec0000010000 */
.L_x_0:
[----:B------:R-:W0:Y:S01]  /*1850*/  LDC.64 R2, c[0x0][0x390] ;  /* 0x0000e400ff027b82 */ /* 0x000e220000000a00 */
[----:B------:R-:W-:-:S04]  /*1860*/  IMAD R5, R6, R5, R4 ;  /* 0x0000000506057224 */ /* 0x000fc800078e0204 */
[----:B0-----:R-:W-:-:S05]  /*1870*/  IMAD.WIDE R2, R5, 0x4, R2 ;  /* 0x0000000405027825 */ /* 0x001fca00078e0202 */
[----:B------:R-:W-:Y:S01]  /*1880*/  STG.E desc[UR8][R2.64], R31 ;  /* 0x0000001f02007986 */ /* 0x000fe2000c101908 */
[----:B------:R-:W-:Y:S05]  /*1890*/  EXIT ;  /* 0x000000000000794d */ /* 0x000fea0003800000 */
.L_x_4:
[----:B------:R-:W-:-:S00]  /*18a0*/  BRA `(.L_x_4) ;  /* 0xfffffffc00fc7947 */ /* 0x000fc0000383ffff */
[----:B------:R-:W-:-:S00]  /*18b0*/  NOP ;  /* 0x0000000000007918 */ /* 0x000fc00000000000 */
        /* <DEDUP_REMOVED lines=12> */
.L_x_14:


//--------------------- .text._Z13matmul_tile32PKfS0_Pfi --------------------------
	.section	.text._Z13matmul_tile32PKfS0_Pfi,"ax",@progbits
	.align	128
        .global         _Z13matmul_tile32PKfS0_Pfi
        .type           _Z13matmul_tile32PKfS0_Pfi,@function
        .size           _Z13matmul_tile32PKfS0_Pfi,(.L_x_15 - _Z13matmul_tile32PKfS0_Pfi)
        .other          _Z13matmul_tile32PKfS0_Pfi,@"STO_CUDA_ENTRY STV_DEFAULT"
_Z13matmul_tile32PKfS0_Pfi:
.text._Z13matmul_tile32PKfS0_Pfi:
[----:B------:R-:W-:Y:S01]  /*0000*/  LDC R1, c[0x0][0x37c] ;  /* 0x0000df00ff017b82 */ /* 0x000fe20000000800 */
[----:B------:R-:W0:Y:S07]  /*0010*/  S2R R9, SR_TID.Y ;  /* 0x0000000000097919 */ /* 0x000e2e0000002200 */
[----:B------:R-:W1:Y:S01]  /*0020*/  LDC R0, c[0x0][0x398] ;  /* 0x0000e600ff007b82 */ /* 0x000e620000000800 */
[----:B------:R-:W2:Y:S01]  /*0030*/  LDCU.64 UR8, c[0x0][0x358] ;  /* 0x00006b00ff0877ac */ /* 0x000ea20008000a00 */
[----:B------:R-:W-:Y:S01]  /*0040*/  HFMA2 R11, -RZ, RZ, 0, 0 ;  /* 0x00000000ff0b7431 */ /* 0x000fe200000001ff */
[----:B------:R-:W0:Y:S01]  /*0050*/  S2R R2, SR_CTAID.Y ;  /* 0x0000000000027919 */ /* 0x000e220000002600 */
[----:B------:R-:W3:Y:S04]  /*0060*/  S2R R7, SR_TID.X ;  /* 0x0000000000077919 */ /* 0x000ee80000002100 */
[----:B------:R-:W4:Y:S01]  /*0070*/  LDC.64 R22, c[0x0][0x390] ;  /* 0x0000e400ff167b82 */ /* 0x000f220000000a00 */
[----:B------:R-:W3:Y:S01]  /*0080*/  S2R R6, SR_CTAID.X ;  /* 0x0000000000067919 */ /* 0x000ee20000002500 */
[----:B-1----:R-:W-:-:S02]  /*0090*/  ISETP.GE.AND P0, PT, R0, 0x20, PT ;  /* 0x000000200000780c */ /* 0x002fc40003f06270 */
[----:B0-----:R-:W-:Y:S02]  /*00a0*/  LEA R5, R2, R9, 0x5 ;  /* 0x0000000902057211 */ /* 0x001fe400078e28ff */
[----:B---3--:R-:W-:-:S05]  /*00b0*/  LEA R2, R6, R7, 0x5 ;  /* 0x0000000706027211 */ /* 0x008fca00078e28ff */
[----:B------:R-:W-:-:S04]  /*00c0*/  IMAD R3, R5, R0, R2 ;  /* 0x0000000005037224 */ /* 0x000fc800078e0202 */
[----:B----4-:R-:W-:Y:S01]  /*00d0*/  IMAD.WIDE R22, R3, 0x4, R22 ;  /* 0x0000000403167825 */ /* 0x010fe200078e0216 */
[----:B--2---:R-:W-:Y:S06]  /*00e0*/  @!P0 BRA `(.L_x_5) ;  /* 0x0000000400a08947 */ /* 0x004fec0003800000 */
[----:B------:R-:W0:Y:S01]  /*00f0*/  S2UR UR6, SR_CgaCtaId ;  /* 0x00000000000679c3 */ /* 0x000e220000008800 */
[----:B------:R-:W-:Y:S01]  /*0100*/  UMOV UR4, 0x400 ;  /* 0x0000040000047882 */ /* 0x000fe20000000000 */
[----:B------:R-:W-:Y:S01]  /*0110*/  SHF.R.S32.HI R3, RZ, 0x1f, R0 ;  /* 0x0000001fff037819 */ /* 0x000fe20000011400 */
[----:B------:R-:W-:Y:S01]  /*0120*/  UIADD3 UR5, UPT, UPT, UR4, 0x1000, URZ ;  /* 0x0000100004057890 */ /* 0x000fe2000fffe0ff */
[-CC-:B------:R-:W-:Y:S01]  /*0130*/  IMAD R2, R9, R0.reuse, R7.reuse ;  /* 0x0000000009027224 */ /* 0x180fe200078e0207 */
[----:B------:R-:W-:Y:S02]  /*0140*/  MOV R11, RZ ;  /* 0x000000ff000b7202 */ /* 0x000fe40000000f00 */
[----:B------:R-:W-:Y:S01]  /*0150*/  LEA.HI R4, R3, R0, RZ, 0x5 ;  /* 0x0000000003047211 */ /* 0x000fe200078f28ff */
[----:B------:R-:W1:Y:S01]  /*0160*/  LDC.64 R20, c[0x0][0x380] ;  /* 0x0000e000ff147b82 */ /* 0x000e620000000a00 */
[----:B------:R-:W-:Y:S01]  /*0170*/  LEA R3, R6, R2, 0x5 ;  /* 0x0000000206037211 */ /* 0x000fe200078e28ff */
[----:B------:R-:W-:Y:S01]  /*0180*/  IMAD R2, R5, R0, R7 ;  /* 0x0000000005027224 */ /* 0x000fe200078e0207 */
[----:B------:R-:W-:-:S04]  /*0190*/  SHF.R.S32.HI R4, RZ, 0x5, R4 ;  /* 0x00000005ff047819 */ /* 0x000fc80000011404 */
[----:B------:R-:W-:Y:S01]  /*01a0*/  IADD3 R4, PT, PT, -R4, RZ, RZ ;  /* 0x000000ff04047210 */ /* 0x000fe20007ffe1ff */
[----:B------:R-:W2:Y:S01]  /*01b0*/  LDC.64 R18, c[0x0][0x388] ;  /* 0x0000e200ff127b82 */ /* 0x000ea20000000a00 */
[----:B0-----:R-:W-:Y:S02]  /*01c0*/  ULEA UR4, UR6, UR4, 0x18 ;  /* 0x0000000406047291 */ /* 0x001fe4000f8ec0ff */
[----:B------:R-:W-:-:S04]  /*01d0*/  ULEA UR5, UR6, UR5, 0x18 ;  /* 0x0000000506057291 */ /* 0x000fc8000f8ec0ff */
[----:B------:R-:W-:Y:S02]  /*01e0*/  LEA R16, R9, UR4, 0x7 ;  /* 0x0000000409107c11 */ /* 0x000fe4000f8e38ff */
[C---:B------:R-:W-:Y:S02]  /*01f0*/  LEA R6, R7.reuse, UR5, 0x2 ;  /* 0x0000000507067c11 */ /* 0x040fe4000f8e10ff */
[----:B------:R-:W-:Y:S02]  /*0200*/  LEA R7, R7, R16, 0x2 ;  /* 0x0000001007077211 */ /* 0x000fe400078e10ff */
[----:B------:R-:W-:-:S07]  /*0210*/  LEA R5, R9, R6, 0x7 ;  /* 0x0000000609057211 */ /* 0x000fce00078e38ff */
.L_x_6:
[----:B-1----:R-:W-:-:S04]  /*0220*/  IMAD.WIDE R24, R2, 0x4, R20 ;  /* 0x0000000402187825 */ /* 0x002fc800078e0214 */
[----:B--2---:R-:W-:Y:S02]  /*0230*/  IMAD.WIDE R8, R3, 0x4, R18 ;  /* 0x0000000403087825 */ /* 0x004fe400078e0212 */
[----:B------:R-:W2:Y:S04]  /*0240*/  LDG.E R24, desc[UR8][R24.64] ;  /* 0x0000000818187981 */ /* 0x000ea8000c1e1900 */
[----:B------:R-:W3:Y:S01]  /*0250*/  LDG.E R26, desc[UR8][R8.64] ;  /* 0x00000008081a7981 */ /* 0x000ee2000c1e1900 */
[----:B------:R-:W-:Y:S02]  /*0260*/  IADD3 R4, PT, PT, R4, 0x1, RZ ;  /* 0x0000000104047810 */ /* 0x000fe40007ffe0ff */
[----:B------:R-:W-:Y:S02]  /*0270*/  IADD3 R2, PT, PT, R2, 0x20, RZ ;  /* 0x0000002002027810 */ /* 0x000fe40007ffe0ff */
[----:B------:R-:W-:-:S02]  /*0280*/  ISETP.NE.AND P0, PT, R4, RZ, PT ;  /* 0x000000ff0400720c */ /* 0x000fc40003f05270 */
        /* <DEDUP_REMOVED lines=9> */
[----:B------:R-:W-:Y:S01]  /*0320*/  LDS R25, [R6+0x380] ;  /* 0x0003800006197984 */ /* 0x000fe20000000800 */
[----:B0-----:R-:W-:-:S03]  /*0330*/  FFMA R10, R12, R10, R11 ;  /* 0x0000000a0c0a7223 */ /* 0x001fc6000000000b */
[----:B------:R-:W-:Y:S01]  /*0340*/  LDS R12, [R6+0x280] ;  /* 0x00028000060c7984 */ /* 0x000fe20000000800 */
[----:B-1----:R-:W-:-:S03]  /*0350*/  FFMA R28, R27, R13, R10 ;  /* 0x0000000d1b1c7223 */ /* 0x002fc6000000000a */
[----:B------:R-:W-:Y:S01]  /*0360*/  LDS R13, [R6+0x200] ;  /* 0x00020000060d7984 */ /* 0x000fe20000000800 */
[----:B--2---:R-:W-:-:S03]  /*0370*/  FFMA R14, R17, R14, R28 ;  /* 0x0000000e110e7223 */ /* 0x004fc6000000001c */
[----:B------:R-:W0:Y:S01]  /*0380*/  LDS.128 R8, [R16+0x10] ;  /* 0x0000100010087984 */ /* 0x000e220000000c00 */
[----:B---3--:R-:W-:-:S03]  /*0390*/  FFMA R15, R29, R15, R14 ;  /* 0x0000000f1d0f7223 */ /* 0x008fc6000000000e */
[----:B------:R-:W1:Y:S01]  /*03a0*/  LDS R17, [R6+0x300] ;  /* 0x0003000006117984 */ /* 0x000e620000000800 */
[----:B0-----:R-:W-:-:S03]  /*03b0*/  FFMA R13, R8, R13, R15 ;  /* 0x0000000d080d7223 */ /* 0x001fc6000000000f */
[----:B------:R-:W-:Y:S01]  /*03c0*/  LDS R8, [R6+0x480] ;  /* 0x0004800006087984 */ /* 0x000fe20000000800 */
[----:B------:R-:W-:-:S03]  /*03d0*/  FFMA R24, R12, R9, R13 ;  /* 0x000000090c187223 */ /* 0x000fc6000000000d */
[----:B------:R-:W-:Y:S01]  /*03e0*/  LDS R9, [R6+0x400] ;  /* 0x0004000006097984 */ /* 0x000fe20000000800 */
[----:B-1----:R-:W-:-:S03]  /*03f0*/  FFMA R10, R17, R10, R24 ;  /* 0x0000000a110a7223 */ /* 0x002fc60000000018 */
[----:B------:R-:W0:Y:S01]  /*0400*/  LDS.128 R12, [R16+0x20] ;  /* 0x00002000100c7984 */ /* 0x000e220000000c00 */
[----:B------:R-:W-:-:S03]  /*0410*/  FFMA R11, R25, R11, R10 ;  /* 0x0000000b190b7223 */ /* 0x000fc6000000000a */
[----:B------:R-:W1:Y:S04]  /*0420*/  LDS R17, [R6+0x500] ;  /* 0x0005000006117984 */ /* 0x000e680000000800 */
[----:B------:R-:W2:Y:S01]  /*0430*/  LDS R25, [R6+0x580] ;  /* 0x0005800006197984 */ /* 0x000ea20000000800 */
[----:B0-----:R-:W-:-:S03]  /*0440*/  FFMA R9, R12, R9, R11 ;  /* 0x000000090c097223 */ /* 0x001fc6000000000b */
[----:B------:R-:W-:Y:S01]  /*0450*/  LDS R12, [R6+0x680] ;  /* 0x00068000060c7984 */ /* 0x000fe20000000800 */
[----:B------:R-:W-:-:S03]  /*0460*/  FFMA R24, R8, R13, R9 ;  /* 0x0000000d08187223 */ /* 0x000fc60000000009 */
[----:B------:R-:W-:Y:S01]  /*0470*/  LDS R13, [R6+0x600] ;  /* 0x00060000060d7984 */ /* 0x000fe20000000800 */
[----:B-1----:R-:W-:-:S03]  /*0480*/  FFMA R14, R17, R14, R24 ;  /* 0x0000000e110e7223 */ /* 0x002fc60000000018 */
[----:B------:R-:W0:Y:S01]  /*0490*/  LDS.128 R8, [R16+0x30] ;  /* 0x0000300010087984 */ /* 0x000e220000000c00 */
[----:B--2---:R-:W-:-:S03]  /*04a0*/  FFMA R15, R25, R15, R14 ;  /* 0x0000000f190f7223 */ /* 0x004fc6000000000e */
        /* <DEDUP_REMOVED lines=19> */
[----:B------:R-:W-:Y:S04]  /*05e0*/  LDS R24, [R6+0xc80] ;  /* 0x000c800006187984 */ /* 0x000fe80000000800 */
[----:B------:R-:W-:Y:S01]  /*05f0*/  LDS R17, [R6+0xd00] ;  /* 0x000d000006117984 */ /* 0x000fe20000000800 */
[----:B0-----:R-:W-:-:S03]  /*0600*/  FFMA R13, R8, R13, R15 ;  /* 0x0000000d080d7223 */ /* 0x001fc6000000000f */
[----:B------:R-:W0:Y:S01]  /*0610*/  LDS R8, [R6+0xb80] ;  /* 0x000b800006087984 */ /* 0x000e220000000800 */
[----:B------:R-:W-:-:S03]  /*0620*/  FFMA R26, R12, R9, R13 ;  /* 0x000000090c1a7223 */ /* 0x000fc6000000000d */
[----:B------:R-:W-:Y:S01]  /*0630*/  LDS R9, [R6+0xc00] ;  /* 0x000c000006097984 */ /* 0x000fe20000000800 */
[----:B-1----:R-:W-:-:S03]  /*0640*/  FFMA R25, R25, R10, R26 ;  /* 0x0000000a19197223 */ /* 0x002fc6000000001a */
[----:B------:R-:W1:Y:S01]  /*0650*/  LDS.128 R12, [R16+0x60] ;  /* 0x00006000100c7984 */ /* 0x000e620000000c00 */
[----:B0-----:R-:W-:-:S03]  /*0660*/  FFMA R11, R8, R11, R25 ;  /* 0x0000000b080b7223 */ /* 0x001fc60000000019 */
[----:B------:R-:W-:Y:S01]  /*0670*/  LDS R25, [R6+0xf80] ;  /* 0x000f800006197984 */ /* 0x000fe20000000800 */
[----:B-1----:R-:W-:-:S03]  /*0680*/  FFMA R9, R12, R9, R11 ;  /* 0x000000090c097223 */ /* 0x002fc6000000000b */
[----:B------:R-:W0:Y:S01]  /*0690*/  LDS R12, [R6+0xd80] ;  /* 0x000d8000060c7984 */ /* 0x000e220000000800 */
[----:B------:R-:W-:-:S03]  /*06a0*/  FFMA R26, R24, R13, R9 ;  /* 0x0000000d181a7223 */ /* 0x000fc60000000009 */
[----:B------:R-:W-:Y:S01]  /*06b0*/  LDS R13, [R6+0xe00] ;  /* 0x000e0000060d7984 */ /* 0x000fe20000000800 */
[----:B------:R-:W-:-:S03]  /*06c0*/  FFMA R17, R17, R14, R26 ;  /* 0x0000000e11117223 */ /* 0x000fc6000000001a */
[----:B------:R-:W1:Y:S04]  /*06d0*/  LDS.128 R8, [R16+0x70] ;  /* 0x0000700010087984 */ /* 0x000e680000000c00 */
[----:B------:R-:W2:Y:S04]  /*06e0*/  LDS R24, [R6+0xe80] ;  /* 0x000e800006187984 */ /* 0x000ea80000000800 */
[----:B------:R-:W3:Y:S01]  /*06f0*/  LDS R14, [R6+0xf00] ;  /* 0x000f0000060e7984 */ /* 0x000ee20000000800 */
[----:B0-----:R-:W-:-:S04]  /*0700*/  FFMA R15, R12, R15, R17 ;  /* 0x0000000f0c0f7223 */ /* 0x001fc80000000011 */
[----:B-1----:R-:W-:-:S04]  /*0710*/  FFMA R13, R8, R13, R15 ;  /* 0x0000000d080d7223 */ /* 0x002fc8000000000f */
[----:B--2---:R-:W-:-:S04]  /*0720*/  FFMA R9, R24, R9, R13 ;  /* 0x0000000918097223 */ /* 0x004fc8000000000d */
[----:B---3--:R-:W-:-:S04]  /*0730*/  FFMA R10, R14, R10, R9 ;  /* 0x0000000a0e0a7223 */ /* 0x008fc80000000009 */
[----:B------:R-:W-:Y:S01]  /*0740*/  FFMA R11, R25, R11, R10 ;  /* 0x0000000b190b7223 */ /* 0x000fe2000000000a */
[----:B------:R-:W-:Y:S06]  /*0750*/  BAR.SYNC.DEFER_BLOCKING 0x0 ;  /* 0x0000000000007b1d */ /* 0x000fec0000010000 */
[----:B------:R-:W-:Y:S05]  /*0760*/  @P0 BRA `(.L_x_6) ;  /* 0xfffffff800ac0947 */ /* 0x000fea000383ffff */
.L_x_5:
[----:B------:R-:W-:Y:S01]  /*0770*/  STG.E desc[UR8][R22.64], R11 ;  /* 0x0000000b16007986 */ /* 0x000fe2000c101908 */
[----:B------:R-:W-:Y:S05]  /*0780*/  EXIT ;  /* 0x000000000000794d */ /* 0x000fea0003800000 */
.L_x_7:
        /* <DEDUP_REMOVED lines=15> */
.L_x_15:


//--------------------- .text._Z16compute_high_occPKfPfi --------------------------
	.section	.text._Z16compute_high_occPKfPfi,"ax",@progbits
	.align	128
        .global         _Z16compute_high_occPKfPfi
        .type           _Z16compute_high_occPKfPfi,@function
        .size           _Z16compute_high_occPKfPfi,(.L_x_16 - _Z16compute_high_occPKfPfi)
        .other          _Z16compute_high_occPKfPfi,@"STO_CUDA_ENTRY STV_DEFAULT"
_Z16compute_high_occPKfPfi:
.text._Z16compute_high_occPKfPfi:
[----:B------:R-:W-:Y:S01]  /*0000*/  LDC R1, c[0x0][0x37c] ;  /* 0x0000df00ff017b82 */ /* 0x000fe20000000800 */
[----:B------:R-:W0:Y:S07]  /*0010*/  S2R R3, SR_TID.X ;  /* 0x0000000000037919 */ /* 0x000e2e0000002100 */
[----:B------:R-:W0:Y:S01]  /*0020*/  S2UR UR4, SR_CTAID.X ;  /* 0x00000000000479c3 */ /* 0x000e220000002500 */
[----:B------:R-:W1:Y:S07]  /*0030*/  LDCU UR5, c[0x0][0x390] ;  /* 0x00007200ff0577ac */ /* 0x000e6e0008000800 */
[----:B------:R-:W0:Y:S02]  /*0040*/  LDC R0, c[0x0][0x360] ;  /* 0x0000d800ff007b82 */ /* 0x000e240000000800 */
[----:B0-----:R-:W-:-:S05]  /*0050*/  IMAD R0, R0, UR4, R3 ;  /* 0x0000000400007c24 */ /* 0x001fca000f8e0203 */
[----:B-1----:R-:W-:-:S13]  /*0060*/  ISETP.GE.AND P0, PT, R0, UR5, PT ;  /* 0x0000000500007c0c */ /* 0x002fda000bf06270 */
[----:B------:R-:W-:Y:S05]  /*0070*/  @P0 EXIT ;  /* 0x000000000000094d */ /* 0x000fea0003800000 */
[----:B------:R-:W0:Y:S01]  /*0080*/  LDC.64 R2, c[0x0][0x380] ;  /* 0x0000e000ff027b82 */ /* 0x000e220000000a00 */
[----:B------:R-:W1:Y:S01]  /*0090*/  LDCU.64 UR6, c[0x0][0x358] ;  /* 0x00006b00ff0677ac */ /* 0x000e620008000a00 */
[----:B0-----:R-:W-:-:S06]  /*00a0*/  IMAD.WIDE R2, R0, 0x4, R2 ;  /* 0x0000000400027825 */ /* 0x001fcc00078e0202 */
[----:B-1----:R-:W2:Y:S01]  /*00b0*/  LDG.E R3, desc[UR6][R2.64] ;  /* 0x0000000602037981 */ /* 0x002ea2000c1e1900 */
[----:B------:R-:W-:Y:S01]  /*00c0*/  UMOV UR4, URZ ;  /* 0x000000ff00047c82 */ /* 0x000fe20008000000 */
[C---:B--2---:R-:W-:Y:S01]  /*00d0*/  FADD R4, R3.reuse, R3 ;  /* 0x0000000303047221 */ /* 0x044fe20000000000 */
[C---:B------:R-:W-:Y:S01]  /*00e0*/  FMUL R16, R3.reuse, 3 ;  /* 0x4040000003107820 */ /* 0x040fe20000400000 */
        /* <DEDUP_REMOVED lines=12> */
[----:B------:R-:W-:-:S07]  /*01b0*/  FMUL R2, R3, 16 ;  /* 0x4180000003027820 */ /* 0x000fce0000400000 */
.L_x_8:
[----:B------:R-:W-:Y:S01]  /*01c0*/  FMUL R18, R4, 9.9999997473787516356e-05 ;  /* 0x38d1b71704127820 */ /* 0x000fe20000400000 */
[----:B------:R-:W-:Y:S01]  /*01d0*/  FMUL R19, R16, 9.9999997473787516356e-05 ;  /* 0x38d1b71710137820 */ /* 0x000fe20000400000 */
[----:B------:R-:W-:Y:S01]  /*01e0*/  FMUL R21, R17, 9.9999997473787516356e-05 ;  /* 0x38d1b71711157820 */ /* 0x000fe20000400000 */
[----:B------:R-:W-:Y:S01]  /*01f0*/  FMUL R20, R14, 9.9999997473787516356e-05 ;  /* 0x38d1b7170e147820 */ /* 0x000fe20000400000 */
[----:B------:R-:W-:Y:S01]  /*0200*/  FFMA R3, R3, 1.0001000165939331055, R18 ;  /* 0x3f80034703037823 */ /* 0x000fe20000000012 */
[----:B------:R-:W-:Y:S01]  /*0210*/  FMUL R18, R15, 9.9999997473787516356e-05 ;  /* 0x38d1b7170f127820 */ /* 0x000fe20000400000 */
[----:B------:R-:W-:Y:S01]  /*0220*/  FFMA R4, R4, 1.0001000165939331055, R19 ;  /* 0x3f80034704047823 */ /* 0x000fe20000000013 */
[----:B------:R-:W-:Y:S01]  /*0230*/  FFMA R16, R16, 1.0001000165939331055, R21 ;  /* 0x3f80034710107823 */ /* 0x000fe20000000015 */
[----:B------:R-:W-:Y:S01]  /*0240*/  FMUL R19, R13, 9.9999997473787516356e-05 ;  /* 0x38d1b7170d137820 */ /* 0x000fe20000400000 */
[----:B------:R-:W-:Y:S01]  /*0250*/  FFMA R17, R17, 1.0001000165939331055, R18 ;  /* 0x3f80034711117823 */ /* 0x000fe20000000012 */
[----:B------:R-:W-:Y:S01]  /*0260*/  FMUL R18, R12, 9.9999997473787516356e-05 ;  /* 0x38d1b7170c127820 */ /* 0x000fe20000400000 */
[----:B------:R-:W-:Y:S01]  /*0270*/  FMUL R21, R11, 9.9999997473787516356e-05 ;  /* 0x38d1b7170b157820 */ /* 0x000fe20000400000 */
[----:B------:R-:W-:Y:S01]  /*0280*/  FFMA R15, R15, 1.0001000165939331055, R20 ;  /* 0x3f8003470f0f7823 */ /* 0x000fe20000000014 */
[----:B------:R-:W-:Y:S01]  /*0290*/  FMUL R20, R10, 9.9999997473787516356e-05 ;  /* 0x38d1b7170a147820 */ /* 0x000fe20000400000 */
[----:B------:R-:W-:Y:S01]  /*02a0*/  FFMA R14, R14, 1.0001000165939331055, R19 ;  /* 0x3f8003470e0e7823 */ /* 0x000fe20000000013 */
[----:B------:R-:W-:Y:S01]  /*02b0*/  FFMA R13, R13, 1.0001000165939331055, R18 ;  /* 0x3f8003470d0d7823 */ /* 0x000fe20000000012 */
[----:B------:R-:W-:Y:S01]  /*02c0*/  FFMA R12, R12, 1.0001000165939331055, R21 ;  /* 0x3f8003470c0c7823 */ /* 0x000fe20000000015 */
[----:B------:R-:W-:Y:S01]  /*02d0*/  FMUL R19, R9, 9.9999997473787516356e-05 ;  /* 0x38d1b71709137820 */ /* 0x000fe20000400000 */
        /* <DEDUP_REMOVED lines=243> */
[----:B------:R-:W-:Y:S01]  /*1210*/  FFMA R4, R4, 1.0001000165939331055, R19 ;  /* 0x3f80034704047823 */ /* 0x000fe20000000013 */
[----:B------:R-:W-:Y:S01]  /*1220*/  FFMA R16, R16, 1.0001000165939331055, R21 ;  /* 0x3f80034710107823 */ /* 0x000fe20000000015 */
[----:B------:R-:W-:Y:S01]  /*1230*/  FFMA R17, R17, 1.0001000165939331055, R18 ;  /* 0x3f80034711117823 */ /* 0x000fe20000000012 */
[----:B------:R-:W-:Y:S01]  /*1240*/  FMUL R20, R14, 9.9999997473787516356e-05 ;  /* 0x38d1b7170e147820 */ /* 0x000fe20000400000 */
        /* <DEDUP_REMOVED lines=31> */
[----:B------:R-:W-:Y:S01]  /*1440*/  UIADD3 UR4, UPT, UPT, UR4, 0xa, URZ ;  /* 0x0000000a04047890 */ /* 0x000fe2000fffe0ff */
[----:B------:R-:W-:Y:S01]  /*1450*/  FMUL R20, R14, 9.9999997473787516356e-05 ;  /* 0x38d1b7170e147820 */ /* 0x000fe20000400000 */
[----:B------:R-:W-:Y:S01]  /*1460*/  FMUL R19, R13, 9.9999997473787516356e-05 ;  /* 0x38d1b7170d137820 */ /* 0x000fe20000400000 */
[----:B------:R-:W-:Y:S01]  /*1470*/  FMUL R18, R12, 9.9999997473787516356e-05 ;  /* 0x38d1b7170c127820 */ /* 0x000fe20000400000 */
[----:B------:R-:W-:Y:S01]  /*1480*/  FMUL R21, R11, 9.9999997473787516356e-05 ;  /* 0x38d1b7170b157820 */ /* 0x000fe20000400000 */
[----:B------:R-:W-:Y:S01]  /*1490*/  UISETP.NE.AND UP0, UPT, UR4, 0x32, UPT ;  /* 0x000000320400788c */ /* 0x000fe2000bf05270 */
        /* <DEDUP_REMOVED lines=20> */
[----:B------:R-:W-:Y:S06]  /*15e0*/  BRA.U UP0, `(.L_x_8) ;  /* 0xffffffe900f47547 */ /* 0x000fec000b83ffff */
[----:B------:R-:W-:-:S04]  /*15f0*/  FADD R3, RZ, R3 ;  /* 0x00000003ff037221 */ /* 0x000fc80000000000 */
[----:B------:R-:W-:-:S04]  /*1600*/  FADD R3, R4, R3 ;  /* 0x0000000304037221 */ /* 0x000fc80000000000 */
[----:B------:R-:W-:-:S04]  /*1610*/  FADD R16, R16, R3 ;  /* 0x0000000310107221 */ /* 0x000fc80000000000 */
[----:B------:R-:W-:-:S04]  /*1620*/  FADD R16, R17, R16 ;  /* 0x0000001011107221 */ /* 0x000fc80000000000 */
[----:B------:R-:W-:-:S04]  /*1630*/  FADD R15, R15, R16 ;  /* 0x000000100f0f7221 */ /* 0x000fc80000000000 */
[----:B------:R-:W-:-:S04]  /*1640*/  FADD R14, R14, R15 ;  /* 0x0000000f0e0e7221 */ /* 0x000fc80000000000 */
[----:B------:R-:W-:-:S04]  /*1650*/  FADD R13, R13, R14 ;  /* 0x0000000e0d0d7221 */ /* 0x000fc80000000000 */
[----:B------:R-:W-:-:S04]  /*1660*/  FADD R12, R12, R13 ;  /* 0x0000000d0c0c7221 */ /* 0x000fc80000000000 */
[----:B------:R-:W-:Y:S02]  /*1670*/  FADD R11, R11, R12 ;  /* 0x0000000c0b0b7221 */ /* 0x000fe40000000000 */
[----:B------:R-:W0:Y:S02]  /*1680*/  LDC.64 R12, c[0x0][0x388] ;  /* 0x0000e200ff0c7b82 */ /* 0x000e240000000a00 */
[----:B------:R-:W-:-:S04]  /*1690*/  FADD R10, R10, R11 ;  /* 0x0000000b0a0a7221 */ /* 0x000fc80000000000 */
[----:B------:R-:W-:-:S04]  /*16a0*/  FADD R9, R9, R10 ;  /* 0x0000000a09097221 */ /* 0x000fc80000000000 */
[----:B------:R-:W-:-:S04]  /*16b0*/  FADD R8, R8, R9 ;  /* 0x0000000908087221 */ /* 0x000fc80000000000 */
[----:B------:R-:W-:-:S04]  /*16c0*/  FADD R7, R7, R8 ;  /* 0x0000000807077221 */ /* 0x000fc80000000000 */
[----:B------:R-:W-:-:S04]  /*16d0*/  FADD R6, R6, R7 ;  /* 0x0000000706067221 */ /* 0x000fc80000000000 */
[----:B------:R-:W-:Y:S01]  /*16e0*/  FADD R5, R5, R6 ;  /* 0x0000000605057221 */ /* 0x000fe20000000000 */
[----:B0-----:R-:W-:-:S04]  /*16f0*/  IMAD.WIDE R12, R0, 0x4, R12 ;  /* 0x00000004000c7825 */ /* 0x001fc800078e020c */
[----:B------:R-:W-:-:S05]  /*1700*/  FADD R5, R2, R5 ;  /* 0x0000000502057221 */ /* 0x000fca0000000000 */
[----:B------:R-:W-:Y:S01]  /*1710*/  STG.E desc[UR6][R12.64], R5 ;  /* 0x000000050c007986 */ /* 0x000fe2000c101906 */
[----:B------:R-:W-:Y:S05]  /*1720*/  EXIT ;  /* 0x000000000000794d */ /* 0x000fea0003800000 */
.L_x_9:
        /* <DEDUP_REMOVED lines=13> */
.L_x_16:


//--------------------- .text._Z15compute_low_occPKfPfi --------------------------
	.section	.text._Z15compute_low_occPKfPfi,"ax",@progbits
	.align	128
        .global         _Z15compute_low_occPKfPfi
        .type           _Z15compute_low_occPKfPfi,@function
        .size           _Z15compute_low_occPKfPfi,(.L_x_17 - _Z15compute_low_occPKfPfi)
        .other          _Z15compute_low_occPKfPfi,@"STO_CUDA_ENTRY STV_DEFAULT"
_Z15compute_low_occPKfPfi:
.text._Z15compute_low_occPKfPfi:
        /* <DEDUP_REMOVED lines=28> */
.L_x_10:
        /* <DEDUP_REMOVED lines=343> */
.L_x_11:
        /* <DEDUP_REMOVED lines=13> */
.L_x_17:


//--------------------- .text._Z17membound_high_occPKfPfi --------------------------
	.section	.text._Z17membound_high_occPKfPfi,"ax",@progbits
	.align	128
        .global         _Z17membound_high_occPKfPfi
        .type           _Z17membound_high_occPKfPfi,@function
        .size           _Z17membound_high_occPKfPfi,(.L_x_18 - _Z17membound_high_occPKfPfi)
        .other          _Z17membound_high_occPKfPfi,@"STO_CUDA_ENTRY STV_DEFAULT"
_Z17membound_high_occPKfPfi:
.text._Z17membound_high_occPKfPfi:
        /* <DEDUP_REMOVED lines=9> */
[----:B------:R-:W1:Y:S07]  /*0090*/  LDCU.64 UR4, c[0x0][0x358] ;  /* 0x00006b00ff0477ac */ /* 0x000e6e0008000a00 */
[----:B------:R-:W2:Y:S01]  /*00a0*/  LDC.64 R4, c[0x0][0x388] ;  /* 0x0000e200ff047b82 */ /* 0x000ea20000000a00 */
[----:B0-----:R-:W-:-:S06]  /*00b0*/  IMAD.WIDE R2, R7, 0x4, R2 ;  /* 0x0000000407027825 */ /* 0x001fcc00078e0202 */
[----:B-1----:R-:W3:Y:S01]  /*00c0*/  LDG.E R2, desc[UR4][R2.64] ;  /* 0x0000000402027981 */ /* 0x002ee2000c1e1900 */
[----:B--2---:R-:W-:-:S04]  /*00d0*/  IMAD.WIDE R4, R7, 0x4, R4 ;  /* 0x0000000407047825 */ /* 0x004fc800078e0204 */
[----:B---3--:R-:W-:-:S05]  /*00e0*/  FADD R7, R2, R2 ;  /* 0x0000000202077221 */ /* 0x008fca0000000000 */
[----:B------:R-:W-:Y:S01]  /*00f0*/  STG.E desc[UR4][R4.64], R7 ;  /* 0x0000000704007986 */ /* 0x000fe2000c101904 */
[----:B------:R-:W-:Y:S05]  /*0100*/  EXIT ;  /* 0x000000000000794d */ /* 0x000fea0003800000 */
.L_x_12:
        /* <DEDUP_REMOVED lines=15> */
.L_x_18:


//--------------------- .text._Z16membound_low_occPKfPfi --------------------------
	.section	.text._Z16membound_low_occPKfPfi,"ax",@progbits
	.align	128
        .global         _Z16membound_low_occPKfPfi
        .type           _Z16membound_low_occPKfPfi,@function
        .size           _Z16membound_low_occPKfPfi,(.L_x_19 - _Z16membound_low_occPKfPfi)
        .other          _Z16membound_low_occPKfPfi,@"STO_CUDA_ENTRY STV_DEFAULT"
_Z16membound_low_occPKfPfi:
.text._Z16membound_low_occPKfPfi:
        /* <DEDUP_REMOVED lines=17> */
.L_x_13:
        /* <DEDUP_REMOVED lines=15> */
.L_x_19:


//--------------------- .nv.shared._Z13matmul_tile16PKfS0_Pfi --------------------------
	.section	.nv.shared._Z13matmul_tile16PKfS0_Pfi,"aw",@nobits
	.sectionflags	@""
	.align	4
.nv.shared._Z13matmul_tile16PKfS0_Pfi:
	.zero		3072


//--------------------- .nv.shared.reserved.0     --------------------------
	.section	.nv.shared.reserved.0,"aw",@nobits
	.weak		__nv_reservedSMEM_offset_0_alias
	.size		__nv_reservedSMEM_offset_0_alias, 0, 64
	.other		__nv_reservedSMEM_offset_0_alias,@"STO_CUDA_RESERVED_SHARED STV_DEFAULT"
__nv_reservedSMEM_offset_0_alias:
	.zero		0
	.zero		64


//--------------------- .nv.shared._Z13matmul_tile32PKfS0_Pfi --------------------------
	.section	.nv.shared._Z13matmul_tile32PKfS0_Pfi,"aw",@nobits
	.sectionflags	@""
	.align	4
.nv.shared._Z13matmul_tile32PKfS0_Pfi:
	.zero		9216


//--------------------- .nv.constant0._Z13matmul_tile16PKfS0_Pfi --------------------------
	.section	.nv.constant0._Z13matmul_tile16PKfS0_Pfi,"a",@progbits
	.sectionflags	@""
	.align	4
.nv.constant0._Z13matmul_tile16PKfS0_Pfi:
	.zero		924


//--------------------- .nv.constant0._Z13matmul_tile32PKfS0_Pfi --------------------------
	.section	.nv.constant0._Z13matmul_tile32PKfS0_Pfi,"a",@progbits
	.sectionflags	@""
	.align	4
.nv.constant0._Z13matmul_tile32PKfS0_Pfi:
	.zero		924


//--------------------- .nv.constant0._Z16compute_high_occPKfPfi --------------------------
	.section	.nv.constant0._Z16compute_high_occPKfPfi,"a",@progbits
	.sectionflags	@""
	.align	4
.nv.constant0._Z16compute_high_occPKfPfi:
	.zero		916


//--------------------- .nv.constant0._Z15compute_low_occPKfPfi --------------------------
	.section	.nv.constant0._Z15compute_low_occPKfPfi,"a",@progbits
	.sectionflags	@""
	.align	4
.nv.constant0._Z15compute_low_occPKfPfi:
	.zero		916


//--------------------- .nv.constant0._Z17membound_high_occPKfPfi --------------------------
	.section	.nv.constant0._Z17membound_high_occPKfPfi,"a",@progbits
	.sectionflags	@""
	.align	4
.nv.constant0._Z17membound_high_occPKfPfi:
	.zero		916


//--------------------- .nv.constant0._Z16membound_low_occPKfPfi --------------------------
	.section	.nv.constant0._Z16membound_low_occPKfPfi,"a",@progbits
	.sectionflags	@""
	.align	4
.nv.constant0._Z16membound_low_occPKfPfi:
	.zero		916


//--------------------- SYMBOLS --------------------------

	.type		.nv.reservedSmem.offset0,@object
	.size		.nv.reservedSmem.offset0,0x4
	.type		.nv.reservedSmem.cap,@object
	.size		.nv.reservedSmem.cap,0x4
